	.target	sm_90a

	.elftype	@"ET_EXEC"


//--------------------- .note.nv.tkinfo           --------------------------
	.section	.note.nv.tkinfo,"",@"SHT_NOTE"
	.sectionflags	@"SHF_NOTE_NV_TKINFO"
	.tkinfo
        /*0018*/ 	.word	0x00000002
        /*0030*/ 	.string	""
        /*0030*/ 	.string	"ptxas"
        /*0030*/ 	.string	"Cuda compilation tools, release 13.0, V13.0.88"
        /*0030*/ 	.string	"Build cuda_13.0.r13.0/compiler.36424714_0"
        /*0030*/ 	.string	"-arch sm_90a -m 64 "



//--------------------- .note.nv.cuinfo           --------------------------
	.section	.note.nv.cuinfo,"",@"SHT_NOTE"
	.sectionflags	@"SHF_NOTE_NV_CUINFO"
        /*0018*/ 	.short	0x0002
        /*001a*/ 	.short	0x005a
        /*001c*/ 	.short	0x0082
	.zero		2


//--------------------- .nv.info                  --------------------------
	.section	.nv.info,"",@"SHT_CUDA_INFO"
	.align	4


	//----- nvinfo : EIATTR_REGCOUNT
	.align		4
        /*0000*/ 	.byte	0x04, 0x2f
        /*0002*/ 	.short	(.L_12 - .L_11)
	.align		4
.L_11:
        /*0004*/ 	.word	index@(_ZN7cutlass13device_kernelINS_4conv6kernel13ConvUniversalINS1_16ConvProblemShapeILNS1_8OperatorE1ELi3EEENS1_10collective14CollectiveConvINS1_46MainloopSm90TmaGmmaWarpSpecializedImplicitGemmILS5_1ELi18ELi3EN4cute5tupleIJNSA_1CILi2EEENSC_ILi1EEESE_EEENS1_36KernelImplicitTmaWarpSpecializedSm90ELi1EEENSB_IJNSC_ILi64EEENSC_ILi128EEENSB_IJNSC_ILi32EEEEEEEEENS_6half_tESN_NSA_8TiledMMAINSA_8MMA_AtomIJNSA_4SM904GMMA26MMA_64x128x16_F32F16F16_SSILNSR_5MajorE0ELST_1ELNSR_7ScaleInE1ELSU_1EEEEEENSA_6LayoutINSB_IJSE_SE_SE_EEENSB_IJNSC_ILi0EEESZ_SZ_EEEEENSB_IJNSA_10UnderscoreES12_S12_EEEEENS7_6detail26Sm90ImplicitGemmTileTraitsINSA_20SM90_TMA_LOAD_IM2COLENSA_14ComposedLayoutINSA_7SwizzleILi2ELi4ELi3EEENSA_18smem_ptr_flag_bitsILi16EEENSX_INSB_IJNSB_IJNSC_ILi8EEES1D_EEENSB_IJSK_SE_EEENSB_IJSE_NSC_ILi18EEEEEEEEENSB_IJNSB_IJSK_NSC_ILi256EEEEEENSB_IJSE_SZ_EEENSB_IJSZ_NSC_ILi2048EEEEEEEEEEEEEvEENS16_INSA_23SM90_TMA_LOAD_MULTICASTENS18_INS19_ILi3ELi4ELi3EEES1C_NSX_INSB_IJNSB_IJSI_SD_EEENSB_IJS1D_NSC_ILi4EEEEEES1H_EEENSB_IJNSB_IJSE_S1M_EEENSB_IJSI_NSC_ILi512EEEEEENSB_IJSZ_NSC_ILi4096EEEEEEEEEEEEEvEEEENS_8epilogue10collective6detail29Sm90TmaWarpSpecializedAdapterINS29_15DefaultEpilogueISN_NSB_IJNSB_IJllllEEESE_SZ_EEES2E_NS28_6thread17LinearCombinationISN_Li1EffLNS2F_9ScaleType4KindE0ELNS_15FloatRoundStyleE2ESN_EENS_4gemm15EpilogueDefaultEEEEEvvEEEEvNT_6ParamsE)
        /*0008*/ 	.word	0x0000005a


	//----- nvinfo : EIATTR_FRAME_SIZE
	.align		4
.L_12:
        /*000c*/ 	.byte	0x04, 0x11
        /*000e*/ 	.short	(.L_14 - .L_13)
	.align		4
.L_13:
        /*0010*/ 	.word	index@(_ZN7cutlass13device_kernelINS_4conv6kernel13ConvUniversalINS1_16ConvProblemShapeILNS1_8OperatorE1ELi3EEENS1_10collective14CollectiveConvINS1_46MainloopSm90TmaGmmaWarpSpecializedImplicitGemmILS5_1ELi18ELi3EN4cute5tupleIJNSA_1CILi2EEENSC_ILi1EEESE_EEENS1_36KernelImplicitTmaWarpSpecializedSm90ELi1EEENSB_IJNSC_ILi64EEENSC_ILi128EEENSB_IJNSC_ILi32EEEEEEEEENS_6half_tESN_NSA_8TiledMMAINSA_8MMA_AtomIJNSA_4SM904GMMA26MMA_64x128x16_F32F16F16_SSILNSR_5MajorE0ELST_1ELNSR_7ScaleInE1ELSU_1EEEEEENSA_6LayoutINSB_IJSE_SE_SE_EEENSB_IJNSC_ILi0EEESZ_SZ_EEEEENSB_IJNSA_10UnderscoreES12_S12_EEEEENS7_6detail26Sm90ImplicitGemmTileTraitsINSA_20SM90_TMA_LOAD_IM2COLENSA_14ComposedLayoutINSA_7SwizzleILi2ELi4ELi3EEENSA_18smem_ptr_flag_bitsILi16EEENSX_INSB_IJNSB_IJNSC_ILi8EEES1D_EEENSB_IJSK_SE_EEENSB_IJSE_NSC_ILi18EEEEEEEEENSB_IJNSB_IJSK_NSC_ILi256EEEEEENSB_IJSE_SZ_EEENSB_IJSZ_NSC_ILi2048EEEEEEEEEEEEEvEENS16_INSA_23SM90_TMA_LOAD_MULTICASTENS18_INS19_ILi3ELi4ELi3EEES1C_NSX_INSB_IJNSB_IJSI_SD_EEENSB_IJS1D_NSC_ILi4EEEEEES1H_EEENSB_IJNSB_IJSE_S1M_EEENSB_IJSI_NSC_ILi512EEEEEENSB_IJSZ_NSC_ILi4096EEEEEEEEEEEEEvEEEENS_8epilogue10collective6detail29Sm90TmaWarpSpecializedAdapterINS29_15DefaultEpilogueISN_NSB_IJNSB_IJllllEEESE_SZ_EEES2E_NS28_6thread17LinearCombinationISN_Li1EffLNS2F_9ScaleType4KindE0ELNS_15FloatRoundStyleE2ESN_EENS_4gemm15EpilogueDefaultEEEEEvvEEEEvNT_6ParamsE)
        /*0014*/ 	.word	0x00000000


	//----- nvinfo : EIATTR_MIN_STACK_SIZE
	.align		4
.L_14:
        /*0018*/ 	.byte	0x04, 0x12
        /*001a*/ 	.short	(.L_16 - .L_15)
	.align		4
.L_15:
        /*001c*/ 	.word	index@(_ZN7cutlass13device_kernelINS_4conv6kernel13ConvUniversalINS1_16ConvProblemShapeILNS1_8OperatorE1ELi3EEENS1_10collective14CollectiveConvINS1_46MainloopSm90TmaGmmaWarpSpecializedImplicitGemmILS5_1ELi18ELi3EN4cute5tupleIJNSA_1CILi2EEENSC_ILi1EEESE_EEENS1_36KernelImplicitTmaWarpSpecializedSm90ELi1EEENSB_IJNSC_ILi64EEENSC_ILi128EEENSB_IJNSC_ILi32EEEEEEEEENS_6half_tESN_NSA_8TiledMMAINSA_8MMA_AtomIJNSA_4SM904GMMA26MMA_64x128x16_F32F16F16_SSILNSR_5MajorE0ELST_1ELNSR_7ScaleInE1ELSU_1EEEEEENSA_6LayoutINSB_IJSE_SE_SE_EEENSB_IJNSC_ILi0EEESZ_SZ_EEEEENSB_IJNSA_10UnderscoreES12_S12_EEEEENS7_6detail26Sm90ImplicitGemmTileTraitsINSA_20SM90_TMA_LOAD_IM2COLENSA_14ComposedLayoutINSA_7SwizzleILi2ELi4ELi3EEENSA_18smem_ptr_flag_bitsILi16EEENSX_INSB_IJNSB_IJNSC_ILi8EEES1D_EEENSB_IJSK_SE_EEENSB_IJSE_NSC_ILi18EEEEEEEEENSB_IJNSB_IJSK_NSC_ILi256EEEEEENSB_IJSE_SZ_EEENSB_IJSZ_NSC_ILi2048EEEEEEEEEEEEEvEENS16_INSA_23SM90_TMA_LOAD_MULTICASTENS18_INS19_ILi3ELi4ELi3EEES1C_NSX_INSB_IJNSB_IJSI_SD_EEENSB_IJS1D_NSC_ILi4EEEEEES1H_EEENSB_IJNSB_IJSE_S1M_EEENSB_IJSI_NSC_ILi512EEEEEENSB_IJSZ_NSC_ILi4096EEEEEEEEEEEEEvEEEENS_8epilogue10collective6detail29Sm90TmaWarpSpecializedAdapterINS29_15DefaultEpilogueISN_NSB_IJNSB_IJllllEEESE_SZ_EEES2E_NS28_6thread17LinearCombinationISN_Li1EffLNS2F_9ScaleType4KindE0ELNS_15FloatRoundStyleE2ESN_EENS_4gemm15EpilogueDefaultEEEEEvvEEEEvNT_6ParamsE)
        /*0020*/ 	.word	0x00000000
.L_16:


//--------------------- .nv.compat                --------------------------
	.section	.nv.compat,"",@"SHT_CUDA_COMPAT_INFO"
	.align	4
        /*0000*/ 	.byte	0x02, 0x09, 0x01, 0x00, 0x02, 0x02, 0x04, 0x00, 0x02, 0x05, 0x05, 0x00, 0x03, 0x07, 0x01, 0x01
        /*0010*/ 	.byte	0x02, 0x03, 0x01, 0x00, 0x02, 0x06, 0x01, 0x00, 0x04, 0x0b, 0x08, 0x00, 0x00, 0x00, 0x00, 0x00
        /*0020*/ 	.byte	0x00, 0x00, 0x00, 0x00


//--------------------- .nv.info._ZN7cutlass13device_kernelINS_4conv6kernel13ConvUniversalINS1_16ConvProblemShapeILNS1_8OperatorE1ELi3EEENS1_10collective14CollectiveConvINS1_46MainloopSm90TmaGmmaWarpSpecializedImplicitGemmILS5_1ELi18ELi3EN4cute5tupleIJNSA_1CILi2EEENSC_ILi1EEESE_EEENS1_36KernelImplicitTmaWarpSpecializedSm90ELi1EEENSB_IJNSC_ILi64EEENSC_ILi128EEENSB_IJNSC_ILi32EEEEEEEEENS_6half_tESN_NSA_8TiledMMAINSA_8MMA_AtomIJNSA_4SM904GMMA26MMA_64x128x16_F32F16F16_SSILNSR_5MajorE0ELST_1ELNSR_7ScaleInE1ELSU_1EEEEEENSA_6LayoutINSB_IJSE_SE_SE_EEENSB_IJNSC_ILi0EEESZ_SZ_EEEEENSB_IJNSA_10UnderscoreES12_S12_EEEEENS7_6detail26Sm90ImplicitGemmTileTraitsINSA_20SM90_TMA_LOAD_IM2COLENSA_14ComposedLayoutINSA_7SwizzleILi2ELi4ELi3EEENSA_18smem_ptr_flag_bitsILi16EEENSX_INSB_IJNSB_IJNSC_ILi8EEES1D_EEENSB_IJSK_SE_EEENSB_IJSE_NSC_ILi18EEEEEEEEENSB_IJNSB_IJSK_NSC_ILi256EEEEEENSB_IJSE_SZ_EEENSB_IJSZ_NSC_ILi2048EEEEEEEEEEEEEvEENS16_INSA_23SM90_TMA_LOAD_MULTICASTENS18_INS19_ILi3ELi4ELi3EEES1C_NSX_INSB_IJNSB_IJSI_SD_EEENSB_IJS1D_NSC_ILi4EEEEEES1H_EEENSB_IJNSB_IJSE_S1M_EEENSB_IJSI_NSC_ILi512EEEEEENSB_IJSZ_NSC_ILi4096EEEEEEEEEEEEEvEEEENS_8epilogue10collective6detail29Sm90TmaWarpSpecializedAdapterINS29_15DefaultEpilogueISN_NSB_IJNSB_IJllllEEESE_SZ_EEES2E_NS28_6thread17LinearCombinationISN_Li1EffLNS2F_9ScaleType4KindE0ELNS_15FloatRoundStyleE2ESN_EENS_4gemm15EpilogueDefaultEEEEEvvEEEEvNT_6ParamsE --------------------------
	.section	.nv.info._ZN7cutlass13device_kernelINS_4conv6kernel13ConvUniversalINS1_16ConvProblemShapeILNS1_8OperatorE1ELi3EEENS1_10collective14CollectiveConvINS1_46MainloopSm90TmaGmmaWarpSpecializedImplicitGemmILS5_1ELi18ELi3EN4cute5tupleIJNSA_1CILi2EEENSC_ILi1EEESE_EEENS1_36KernelImplicitTmaWarpSpecializedSm90ELi1EEENSB_IJNSC_ILi64EEENSC_ILi128EEENSB_IJNSC_ILi32EEEEEEEEENS_6half_tESN_NSA_8TiledMMAINSA_8MMA_AtomIJNSA_4SM904GMMA26MMA_64x128x16_F32F16F16_SSILNSR_5MajorE0ELST_1ELNSR_7ScaleInE1ELSU_1EEEEEENSA_6LayoutINSB_IJSE_SE_SE_EEENSB_IJNSC_ILi0EEESZ_SZ_EEEEENSB_IJNSA_10UnderscoreES12_S12_EEEEENS7_6detail26Sm90ImplicitGemmTileTraitsINSA_20SM90_TMA_LOAD_IM2COLENSA_14ComposedLayoutINSA_7SwizzleILi2ELi4ELi3EEENSA_18smem_ptr_flag_bitsILi16EEENSX_INSB_IJNSB_IJNSC_ILi8EEES1D_EEENSB_IJSK_SE_EEENSB_IJSE_NSC_ILi18EEEEEEEEENSB_IJNSB_IJSK_NSC_ILi256EEEEEENSB_IJSE_SZ_EEENSB_IJSZ_NSC_ILi2048EEEEEEEEEEEEEvEENS16_INSA_23SM90_TMA_LOAD_MULTICASTENS18_INS19_ILi3ELi4ELi3EEES1C_NSX_INSB_IJNSB_IJSI_SD_EEENSB_IJS1D_NSC_ILi4EEEEEES1H_EEENSB_IJNSB_IJSE_S1M_EEENSB_IJSI_NSC_ILi512EEEEEENSB_IJSZ_NSC_ILi4096EEEEEEEEEEEEEvEEEENS_8epilogue10collective6detail29Sm90TmaWarpSpecializedAdapterINS29_15DefaultEpilogueISN_NSB_IJNSB_IJllllEEESE_SZ_EEES2E_NS28_6thread17LinearCombinationISN_Li1EffLNS2F_9ScaleType4KindE0ELNS_15FloatRoundStyleE2ESN_EENS_4gemm15EpilogueDefaultEEEEEvvEEEEvNT_6ParamsE,"",@"SHT_CUDA_INFO"
	.sectionflags	@""
	.align	4


	//----- nvinfo : EIATTR_CUDA_API_VERSION
	.align		4
        /*0000*/ 	.byte	0x04, 0x37
        /*0002*/ 	.short	(.L_18 - .L_17)
.L_17:
        /*0004*/ 	.word	0x00000082


	//----- nvinfo : EIATTR_KPARAM_INFO
	.align		4
.L_18:
        /*0008*/ 	.byte	0x04, 0x17
        /*000a*/ 	.short	(.L_20 - .L_19)
.L_19:
        /*000c*/ 	.word	0x00000000
        /*0010*/ 	.short	0x0000
        /*0012*/ 	.short	0x0070
        /*0014*/ 	.byte	0x00, 0xf0, 0x01, 0x10


	//----- nvinfo : EIATTR_SPARSE_MMA_MASK
	.align		4
.L_20:
        /*0018*/ 	.byte	0x03, 0x50
        /*001a*/ 	.short	0x0000


	//----- nvinfo : EIATTR_MAXREG_COUNT
	.align		4
        /*001c*/ 	.byte	0x03, 0x1b
        /*001e*/ 	.short	0x00ff


	//----- nvinfo : EIATTR_NUM_BARRIERS
	.align		4
        /*0020*/ 	.byte	0x02, 0x4c
        /*0022*/ 	.byte	0x01
	.zero		1


	//----- nvinfo : EIATTR_MERCURY_ISA_VERSION
	.align		4
        /*0024*/ 	.byte	0x03, 0x5f
        /*0026*/ 	.short	0x0101


	//----- nvinfo : EIATTR_COOP_GROUP_MASK_REGIDS
	.align		4
        /*0028*/ 	.byte	0x04, 0x29
        /*002a*/ 	.short	(.L_22 - .L_21)


	//   ....[0]....
.L_21:
        /*002c*/ 	.word	0xffffffff


	//   ....[1]....
        /*0030*/ 	.word	0xffffffff


	//   ....[2]....
        /*0034*/ 	.word	0xffffffff


	//   ....[3]....
        /*0038*/ 	.word	0xffffffff


	//----- nvinfo : EIATTR_COOP_GROUP_INSTR_OFFSETS
	.align		4
.L_22:
        /*003c*/ 	.byte	0x04, 0x28
        /*003e*/ 	.short	(.L_24 - .L_23)


	//   ....[0]....
.L_23:
        /*0040*/ 	.word	0x00000070


	//   ....[1]....
        /*0044*/ 	.word	0x00000080


	//   ....[2]....
        /*0048*/ 	.word	0x00000140


	//   ....[3]....
        /*004c*/ 	.word	0x00000890


	//----- nvinfo : EIATTR_MBARRIER_INSTR_OFFSETS
	.align		4
.L_24:
        /*0050*/ 	.byte	0x04, 0x39
        /*0052*/ 	.short	(.L_26 - .L_25)


	//   ....[0]....
.L_25:
        /*0054*/ 	.word	0x00000310
        /*0058*/ 	.word	0x000000ff
        /*005c*/ 	.word	0x00036000
        /*0060*/ 	.short	0x0100
        /*0062*/ 	.byte	0x08
	.zero		1


	//   ....[1]....
        /*0064*/ 	.word	0x00000320
        /*0068*/ 	.word	0x000000ff
        /*006c*/ 	.word	0x00036090
        /*0070*/ 	.short	0x0100
        /*0072*/ 	.byte	0x08
	.zero		1


	//   ....[2]....
        /*0074*/ 	.word	0x00000330
        /*0078*/ 	.word	0x000000ff
        /*007c*/ 	.word	0x00036008
        /*0080*/ 	.short	0x0100
        /*0082*/ 	.byte	0x08
	.zero		1


	//   ....[3]....
        /*0084*/ 	.word	0x00000340
        /*0088*/ 	.word	0x000000ff
        /*008c*/ 	.word	0x00036098
        /*0090*/ 	.short	0x0100
        /*0092*/ 	.byte	0x08
	.zero		1


	//   ....[4]....
        /*0094*/ 	.word	0x00000350
        /*0098*/ 	.word	0x000000ff
        /*009c*/ 	.word	0x00036010
        /*00a0*/ 	.short	0x0100
        /*00a2*/ 	.byte	0x08
	.zero		1


	//   ....[5]....
        /*00a4*/ 	.word	0x00000360
        /*00a8*/ 	.word	0x000000ff
        /*00ac*/ 	.word	0x000360a0
        /*00b0*/ 	.short	0x0100
        /*00b2*/ 	.byte	0x08
	.zero		1


	//   ....[6]....
        /*00b4*/ 	.word	0x00000370
        /*00b8*/ 	.word	0x000000ff
        /*00bc*/ 	.word	0x00036018
        /*00c0*/ 	.short	0x0100
        /*00c2*/ 	.byte	0x08
	.zero		1


	//   ....[7]....
        /*00c4*/ 	.word	0x00000380
        /*00c8*/ 	.word	0x000000ff
        /*00cc*/ 	.word	0x000360a8
        /*00d0*/ 	.short	0x0100
        /*00d2*/ 	.byte	0x08
	.zero		1


	//   ....[8]....
        /*00d4*/ 	.word	0x00000390
        /*00d8*/ 	.word	0x000000ff
        /*00dc*/ 	.word	0x00036020
        /*00e0*/ 	.short	0x0100
        /*00e2*/ 	.byte	0x08
	.zero		1


	//   ....[9]....
        /*00e4*/ 	.word	0x000003a0
        /*00e8*/ 	.word	0x000000ff
        /*00ec*/ 	.word	0x000360b0
        /*00f0*/ 	.short	0x0100
        /*00f2*/ 	.byte	0x08
	.zero		1


	//   ....[10]....
        /*00f4*/ 	.word	0x000003b0
        /*00f8*/ 	.word	0x000000ff
        /*00fc*/ 	.word	0x00036028
        /*0100*/ 	.short	0x0100
        /*0102*/ 	.byte	0x08
	.zero		1


	//   ....[11]....
        /*0104*/ 	.word	0x000003c0
        /*0108*/ 	.word	0x000000ff
        /*010c*/ 	.word	0x000360b8
        /*0110*/ 	.short	0x0100
        /*0112*/ 	.byte	0x08
	.zero		1


	//   ....[12]....
        /*0114*/ 	.word	0x000003d0
        /*0118*/ 	.word	0x000000ff
        /*011c*/ 	.word	0x00036030
        /*0120*/ 	.short	0x0100
        /*0122*/ 	.byte	0x08
	.zero		1


	//   ....[13]....
        /*0124*/ 	.word	0x000003e0
        /*0128*/ 	.word	0x000000ff
        /*012c*/ 	.word	0x000360c0
        /*0130*/ 	.short	0x0100
        /*0132*/ 	.byte	0x08
	.zero		1


	//   ....[14]....
        /*0134*/ 	.word	0x000003f0
        /*0138*/ 	.word	0x000000ff
        /*013c*/ 	.word	0x00036038
        /*0140*/ 	.short	0x0100
        /*0142*/ 	.byte	0x08
	.zero		1


	//   ....[15]....
        /*0144*/ 	.word	0x00000400
        /*0148*/ 	.word	0x000000ff
        /*014c*/ 	.word	0x000360c8
        /*0150*/ 	.short	0x0100
        /*0152*/ 	.byte	0x08
	.zero		1


	//   ....[16]....
        /*0154*/ 	.word	0x00000410
        /*0158*/ 	.word	0x000000ff
        /*015c*/ 	.word	0x00036040
        /*0160*/ 	.short	0x0100
        /*0162*/ 	.byte	0x08
	.zero		1


	//   ....[17]....
        /*0164*/ 	.word	0x00000420
        /*0168*/ 	.word	0x000000ff
        /*016c*/ 	.word	0x000360d0
        /*0170*/ 	.short	0x0100
        /*0172*/ 	.byte	0x08
	.zero		1


	//   ....[18]....
        /*0174*/ 	.word	0x00000430
        /*0178*/ 	.word	0x000000ff
        /*017c*/ 	.word	0x00036048
        /*0180*/ 	.short	0x0100
        /*0182*/ 	.byte	0x08
	.zero		1


	//   ....[19]....
        /*0184*/ 	.word	0x00000440
        /*0188*/ 	.word	0x000000ff
        /*018c*/ 	.word	0x000360d8
        /*0190*/ 	.short	0x0100
        /*0192*/ 	.byte	0x08
	.zero		1


	//   ....[20]....
        /*0194*/ 	.word	0x00000450
        /*0198*/ 	.word	0x000000ff
        /*019c*/ 	.word	0x00036050
        /*01a0*/ 	.short	0x0100
        /*01a2*/ 	.byte	0x08
	.zero		1


	//   ....[21]....
        /*01a4*/ 	.word	0x00000460
        /*01a8*/ 	.word	0x000000ff
        /*01ac*/ 	.word	0x000360e0
        /*01b0*/ 	.short	0x0100
        /*01b2*/ 	.byte	0x08
	.zero		1


	//   ....[22]....
        /*01b4*/ 	.word	0x00000470
        /*01b8*/ 	.word	0x000000ff
        /*01bc*/ 	.word	0x00036058
        /*01c0*/ 	.short	0x0100
        /*01c2*/ 	.byte	0x08
	.zero		1


	//   ....[23]....
        /*01c4*/ 	.word	0x00000480
        /*01c8*/ 	.word	0x000000ff
        /*01cc*/ 	.word	0x000360e8
        /*01d0*/ 	.short	0x0100
        /*01d2*/ 	.byte	0x08
	.zero		1


	//   ....[24]....
        /*01d4*/ 	.word	0x00000490
        /*01d8*/ 	.word	0x000000ff
        /*01dc*/ 	.word	0x00036060
        /*01e0*/ 	.short	0x0100
        /*01e2*/ 	.byte	0x08
	.zero		1


	//   ....[25]....
        /*01e4*/ 	.word	0x000004a0
        /*01e8*/ 	.word	0x000000ff
        /*01ec*/ 	.word	0x000360f0
        /*01f0*/ 	.short	0x0100
        /*01f2*/ 	.byte	0x08
	.zero		1


	//   ....[26]....
        /*01f4*/ 	.word	0x000004b0
        /*01f8*/ 	.word	0x000000ff
        /*01fc*/ 	.word	0x00036068
        /*0200*/ 	.short	0x0100
        /*0202*/ 	.byte	0x08
	.zero		1


	//   ....[27]....
        /*0204*/ 	.word	0x000004c0
        /*0208*/ 	.word	0x000000ff
        /*020c*/ 	.word	0x000360f8
        /*0210*/ 	.short	0x0100
        /*0212*/ 	.byte	0x08
	.zero		1


	//   ....[28]....
        /*0214*/ 	.word	0x000004d0
        /*0218*/ 	.word	0x000000ff
        /*021c*/ 	.word	0x00036070
        /*0220*/ 	.short	0x0100
        /*0222*/ 	.byte	0x08
	.zero		1


	//   ....[29]....
        /*0224*/ 	.word	0x000004e0
        /*0228*/ 	.word	0x000000ff
        /*022c*/ 	.word	0x00036100
        /*0230*/ 	.short	0x0100
        /*0232*/ 	.byte	0x08
	.zero		1


	//   ....[30]....
        /*0234*/ 	.word	0x000004f0
        /*0238*/ 	.word	0x000000ff
        /*023c*/ 	.word	0x00036078
        /*0240*/ 	.short	0x0100
        /*0242*/ 	.byte	0x08
	.zero		1


	//   ....[31]....
        /*0244*/ 	.word	0x00000500
        /*0248*/ 	.word	0x000000ff
        /*024c*/ 	.word	0x00036108
        /*0250*/ 	.short	0x0100
        /*0252*/ 	.byte	0x08
	.zero		1


	//   ....[32]....
        /*0254*/ 	.word	0x00000510
        /*0258*/ 	.word	0x000000ff
        /*025c*/ 	.word	0x00036080
        /*0260*/ 	.short	0x0100
        /*0262*/ 	.byte	0x08
	.zero		1


	//   ....[33]....
        /*0264*/ 	.word	0x00000520
        /*0268*/ 	.word	0x000000ff
        /*026c*/ 	.word	0x00036110
        /*0270*/ 	.short	0x0100
        /*0272*/ 	.byte	0x08
	.zero		1


	//   ....[34]....
        /*0274*/ 	.word	0x00000530
        /*0278*/ 	.word	0x000000ff
        /*027c*/ 	.word	0x00036088
        /*0280*/ 	.short	0x0100
        /*0282*/ 	.byte	0x08
	.zero		1


	//   ....[35]....
        /*0284*/ 	.word	0x00000540
        /*0288*/ 	.word	0x000000ff
        /*028c*/ 	.word	0x00036118
        /*0290*/ 	.short	0x0100
        /*0292*/ 	.byte	0x08
	.zero		1


	//   ....[36]....
        /*0294*/ 	.word	0x00000f00
        /*0298*/ 	.word	0x00000008
        /*029c*/ 	.word	0x00036000
        /*02a0*/ 	.short	0x010a
        /*02a2*/ 	.byte	0x3f
	.zero		1


	//   ....[37]....
        /*02a4*/ 	.word	0x000011e0
        /*02a8*/ 	.word	0x0000000b
        /*02ac*/ 	.word	0x00036000
        /*02b0*/ 	.short	0x010a
        /*02b2*/ 	.byte	0x3f
	.zero		1


	//   ....[38]....
        /*02b4*/ 	.word	0x00001340
        /*02b8*/ 	.word	0x0000000a
        /*02bc*/ 	.word	0x00000000
        /*02c0*/ 	.short	0x0101
        /*02c2*/ 	.byte	0x3f
	.zero		1


	//   ....[39]....
        /*02c4*/ 	.word	0x00001580
        /*02c8*/ 	.word	0x00000004
        /*02cc*/ 	.word	0x00000000
        /*02d0*/ 	.short	0x0101
        /*02d2*/ 	.byte	0x3f
	.zero		1


	//   ....[40]....
        /*02d4*/ 	.word	0x000060e0
        /*02d8*/ 	.word	0x0000000f
        /*02dc*/ 	.word	0x00036090
        /*02e0*/ 	.short	0x010a
        /*02e2*/ 	.byte	0x3f
	.zero		1


	//   ....[41]....
        /*02e4*/ 	.word	0x00006980
        /*02e8*/ 	.word	0x00000002
        /*02ec*/ 	.word	0x00000000
        /*02f0*/ 	.short	0x010a
        /*02f2*/ 	.byte	0x3f
	.zero		1


	//   ....[42]....
        /*02f4*/ 	.word	0x00006a30
        /*02f8*/ 	.word	0x00000002
        /*02fc*/ 	.word	0x00000000
        /*0300*/ 	.short	0x010a
        /*0302*/ 	.byte	0x3f
	.zero		1


	//   ....[43]....
        /*0304*/ 	.word	0x00006ae0
        /*0308*/ 	.word	0x00000002
        /*030c*/ 	.word	0x00000000
        /*0310*/ 	.short	0x010a
        /*0312*/ 	.byte	0x3f
	.zero		1


	//   ....[44]....
        /*0314*/ 	.word	0x00006b90
        /*0318*/ 	.word	0x00000002
        /*031c*/ 	.word	0x00000000
        /*0320*/ 	.short	0x010a
        /*0322*/ 	.byte	0x3f
	.zero		1


	//   ....[45]....
        /*0324*/ 	.word	0x00006c40
        /*0328*/ 	.word	0x00000002
        /*032c*/ 	.word	0x00000000
        /*0330*/ 	.short	0x010a
        /*0332*/ 	.byte	0x3f
	.zero		1


	//   ....[46]....
        /*0334*/ 	.word	0x00006cf0
        /*0338*/ 	.word	0x00000002
        /*033c*/ 	.word	0x00000000
        /*0340*/ 	.short	0x010a
        /*0342*/ 	.byte	0x3f
	.zero		1


	//   ....[47]....
        /*0344*/ 	.word	0x00006da0
        /*0348*/ 	.word	0x00000002
        /*034c*/ 	.word	0x00000000
        /*0350*/ 	.short	0x010a
        /*0352*/ 	.byte	0x3f
	.zero		1


	//   ....[48]....
        /*0354*/ 	.word	0x00006e50
        /*0358*/ 	.word	0x00000002
        /*035c*/ 	.word	0x00000000
        /*0360*/ 	.short	0x010a
        /*0362*/ 	.byte	0x3f
	.zero		1


	//   ....[49]....
        /*0364*/ 	.word	0x00006f00
        /*0368*/ 	.word	0x00000002
        /*036c*/ 	.word	0x00000000
        /*0370*/ 	.short	0x010a
        /*0372*/ 	.byte	0x3f
	.zero		1


	//   ....[50]....
        /*0374*/ 	.word	0x00006fb0
        /*0378*/ 	.word	0x00000002
        /*037c*/ 	.word	0x00000000
        /*0380*/ 	.short	0x010a
        /*0382*/ 	.byte	0x3f
	.zero		1


	//   ....[51]....
        /*0384*/ 	.word	0x00007060
        /*0388*/ 	.word	0x00000002
        /*038c*/ 	.word	0x00000000
        /*0390*/ 	.short	0x010a
        /*0392*/ 	.byte	0x3f
	.zero		1


	//   ....[52]....
        /*0394*/ 	.word	0x00007110
        /*0398*/ 	.word	0x00000002
        /*039c*/ 	.word	0x00000000
        /*03a0*/ 	.short	0x010a
        /*03a2*/ 	.byte	0x3f
	.zero		1


	//   ....[53]....
        /*03a4*/ 	.word	0x000071c0
        /*03a8*/ 	.word	0x00000002
        /*03ac*/ 	.word	0x00000000
        /*03b0*/ 	.short	0x010a
        /*03b2*/ 	.byte	0x3f
	.zero		1


	//   ....[54]....
        /*03b4*/ 	.word	0x00007270
        /*03b8*/ 	.word	0x00000002
        /*03bc*/ 	.word	0x00000000
        /*03c0*/ 	.short	0x010a
        /*03c2*/ 	.byte	0x3f
	.zero		1


	//   ....[55]....
        /*03c4*/ 	.word	0x00007320
        /*03c8*/ 	.word	0x00000002
        /*03cc*/ 	.word	0x00000000
        /*03d0*/ 	.short	0x010a
        /*03d2*/ 	.byte	0x3f
	.zero		1


	//   ....[56]....
        /*03d4*/ 	.word	0x000073d0
        /*03d8*/ 	.word	0x00000002
        /*03dc*/ 	.word	0x00000000
        /*03e0*/ 	.short	0x010a
        /*03e2*/ 	.byte	0x3f
	.zero		1


	//   ....[57]....
        /*03e4*/ 	.word	0x00007480
        /*03e8*/ 	.word	0x00000002
        /*03ec*/ 	.word	0x00000000
        /*03f0*/ 	.short	0x010a
        /*03f2*/ 	.byte	0x3f
	.zero		1


	//   ....[58]....
        /*03f4*/ 	.word	0x00007530
        /*03f8*/ 	.word	0x00000003
        /*03fc*/ 	.word	0x00000000
        /*0400*/ 	.short	0x010a
        /*0402*/ 	.byte	0x3f
	.zero		1


	//----- nvinfo : EIATTR_NUM_MBARRIERS
	.align		4
.L_26:
        /*0404*/ 	.byte	0x03, 0x38
        /*0406*/ 	.short	0x0024


	//----- nvinfo : EIATTR_EXIT_INSTR_OFFSETS
	.align		4
        /*0408*/ 	.byte	0x04, 0x1c
        /*040a*/ 	.short	(.L_28 - .L_27)


	//   ....[0]....
.L_27:
        /*040c*/ 	.word	0x00000c30


	//   ....[1]....
        /*0410*/ 	.word	0x000016e0


	//   ....[2]....
        /*0414*/ 	.word	0x00004820


	//   ....[3]....
        /*0418*/ 	.word	0x00004850


	//   ....[4]....
        /*041c*/ 	.word	0x00005ec0


	//   ....[5]....
        /*0420*/ 	.word	0x00005ef0


	//   ....[6]....
        /*0424*/ 	.word	0x00005f10


	//   ....[7]....
        /*0428*/ 	.word	0x00006870


	//   ....[8]....
        /*042c*/ 	.word	0x00007560


	//----- nvinfo : EIATTR_MAX_THREADS
	.align		4
.L_28:
        /*0430*/ 	.byte	0x04, 0x05
        /*0432*/ 	.short	(.L_30 - .L_29)
.L_29:
        /*0434*/ 	.word	0x00000100
        /*0438*/ 	.word	0x00000001
        /*043c*/ 	.word	0x00000001


	//----- nvinfo : EIATTR_CRS_STACK_SIZE
	.align		4
.L_30:
        /*0440*/ 	.byte	0x04, 0x1e
        /*0442*/ 	.short	(.L_32 - .L_31)
.L_31:
        /*0444*/ 	.word	0x00000000


	//----- nvinfo : EIATTR_CBANK_PARAM_SIZE
	.align		4
.L_32:
        /*0448*/ 	.byte	0x03, 0x19
        /*044a*/ 	.short	0x0470


	//----- nvinfo : EIATTR_PARAM_CBANK
	.align		4
        /*044c*/ 	.byte	0x04, 0x0a
        /*044e*/ 	.short	(.L_34 - .L_33)
	.align		4
.L_33:
        /*0450*/ 	.word	index@(.nv.constant0._ZN7cutlass13device_kernelINS_4conv6kernel13ConvUniversalINS1_16ConvProblemShapeILNS1_8OperatorE1ELi3EEENS1_10collective14CollectiveConvINS1_46MainloopSm90TmaGmmaWarpSpecializedImplicitGemmILS5_1ELi18ELi3EN4cute5tupleIJNSA_1CILi2EEENSC_ILi1EEESE_EEENS1_36KernelImplicitTmaWarpSpecializedSm90ELi1EEENSB_IJNSC_ILi64EEENSC_ILi128EEENSB_IJNSC_ILi32EEEEEEEEENS_6half_tESN_NSA_8TiledMMAINSA_8MMA_AtomIJNSA_4SM904GMMA26MMA_64x128x16_F32F16F16_SSILNSR_5MajorE0ELST_1ELNSR_7ScaleInE1ELSU_1EEEEEENSA_6LayoutINSB_IJSE_SE_SE_EEENSB_IJNSC_ILi0EEESZ_SZ_EEEEENSB_IJNSA_10UnderscoreES12_S12_EEEEENS7_6detail26Sm90ImplicitGemmTileTraitsINSA_20SM90_TMA_LOAD_IM2COLENSA_14ComposedLayoutINSA_7SwizzleILi2ELi4ELi3EEENSA_18smem_ptr_flag_bitsILi16EEENSX_INSB_IJNSB_IJNSC_ILi8EEES1D_EEENSB_IJSK_SE_EEENSB_IJSE_NSC_ILi18EEEEEEEEENSB_IJNSB_IJSK_NSC_ILi256EEEEEENSB_IJSE_SZ_EEENSB_IJSZ_NSC_ILi2048EEEEEEEEEEEEEvEENS16_INSA_23SM90_TMA_LOAD_MULTICASTENS18_INS19_ILi3ELi4ELi3EEES1C_NSX_INSB_IJNSB_IJSI_SD_EEENSB_IJS1D_NSC_ILi4EEEEEES1H_EEENSB_IJNSB_IJSE_S1M_EEENSB_IJSI_NSC_ILi512EEEEEENSB_IJSZ_NSC_ILi4096EEEEEEEEEEEEEvEEEENS_8epilogue10collective6detail29Sm90TmaWarpSpecializedAdapterINS29_15DefaultEpilogueISN_NSB_IJNSB_IJllllEEESE_SZ_EEES2E_NS28_6thread17LinearCombinationISN_Li1EffLNS2F_9ScaleType4KindE0ELNS_15FloatRoundStyleE2ESN_EENS_4gemm15EpilogueDefaultEEEEEvvEEEEvNT_6ParamsE)
        /*0454*/ 	.short	0x0210
        /*0456*/ 	.short	0x0470


	//----- nvinfo : EIATTR_SW_WAR
	.align		4
.L_34:
        /*0458*/ 	.byte	0x04, 0x36
        /*045a*/ 	.short	(.L_36 - .L_35)
.L_35:
        /*045c*/ 	.word	0x00000008
.L_36:


//--------------------- .nv.callgraph             --------------------------
	.section	.nv.callgraph,"",@"SHT_CUDA_CALLGRAPH"
	.align	4
	.sectionentsize	8
	.align		4
        /*0000*/ 	.word	0x00000000
	.align		4
        /*0004*/ 	.word	0xffffffff
	.align		4
        /*0008*/ 	.word	0x00000000
	.align		4
        /*000c*/ 	.word	0xfffffffe
	.align		4
        /*0010*/ 	.word	0x00000000
	.align		4
        /*0014*/ 	.word	0xfffffffd
	.align		4
        /*0018*/ 	.word	0x00000000
	.align		4
        /*001c*/ 	.word	0xfffffffc


//--------------------- .nv.constant4             --------------------------
	.section	.nv.constant4,"a",@progbits
	.align	8
	.align		8
.nv.constant4:
        /*0000*/ 	.dword	_ZN39_INTERNAL_324a1cc9_4_k_cu_3f7f5693_34634cuda3std3__45__cpo5beginE
	.align		8
        /*0008*/ 	.dword	_ZN39_INTERNAL_324a1cc9_4_k_cu_3f7f5693_34634cuda3std3__45__cpo3endE
	.align		8
        /*0010*/ 	.dword	_ZN39_INTERNAL_324a1cc9_4_k_cu_3f7f5693_34634cuda3std3__45__cpo6cbeginE
	.align		8
        /*0018*/ 	.dword	_ZN39_INTERNAL_324a1cc9_4_k_cu_3f7f5693_34634cuda3std3__45__cpo4cendE
	.align		8
        /*0020*/ 	.dword	_ZN39_INTERNAL_324a1cc9_4_k_cu_3f7f5693_34634cuda3std3__441_GLOBAL__N__324a1cc9_4_k_cu_3f7f5693_34636ignoreE
	.align		8
        /*0028*/ 	.dword	_ZN39_INTERNAL_324a1cc9_4_k_cu_3f7f5693_34634cuda3std3__419piecewise_constructE
	.align		8
        /*0030*/ 	.dword	_ZN39_INTERNAL_324a1cc9_4_k_cu_3f7f5693_34634cuda3std3__48in_placeE
	.align		8
        /*0038*/ 	.dword	_ZN39_INTERNAL_324a1cc9_4_k_cu_3f7f5693_34634cuda3std6ranges3__45__cpo4swapE
	.align		8
        /*0040*/ 	.dword	_ZN39_INTERNAL_324a1cc9_4_k_cu_3f7f5693_34634cuda3std6ranges3__45__cpo9iter_moveE
	.align		8
        /*0048*/ 	.dword	_ZN39_INTERNAL_324a1cc9_4_k_cu_3f7f5693_34634cute7productE
	.align		8
        /*0050*/ 	.dword	_ZN39_INTERNAL_324a1cc9_4_k_cu_3f7f5693_34634cute1_E


//--------------------- .text._ZN7cutlass13device_kernelINS_4conv6kernel13ConvUniversalINS1_16ConvProblemShapeILNS1_8OperatorE1ELi3EEENS1_10collective14CollectiveConvINS1_46MainloopSm90TmaGmmaWarpSpecializedImplicitGemmILS5_1ELi18ELi3EN4cute5tupleIJNSA_1CILi2EEENSC_ILi1EEESE_EEENS1_36KernelImplicitTmaWarpSpecializedSm90ELi1EEENSB_IJNSC_ILi64EEENSC_ILi128EEENSB_IJNSC_ILi32EEEEEEEEENS_6half_tESN_NSA_8TiledMMAINSA_8MMA_AtomIJNSA_4SM904GMMA26MMA_64x128x16_F32F16F16_SSILNSR_5MajorE0ELST_1ELNSR_7ScaleInE1ELSU_1EEEEEENSA_6LayoutINSB_IJSE_SE_SE_EEENSB_IJNSC_ILi0EEESZ_SZ_EEEEENSB_IJNSA_10UnderscoreES12_S12_EEEEENS7_6detail26Sm90ImplicitGemmTileTraitsINSA_20SM90_TMA_LOAD_IM2COLENSA_14ComposedLayoutINSA_7SwizzleILi2ELi4ELi3EEENSA_18smem_ptr_flag_bitsILi16EEENSX_INSB_IJNSB_IJNSC_ILi8EEES1D_EEENSB_IJSK_SE_EEENSB_IJSE_NSC_ILi18EEEEEEEEENSB_IJNSB_IJSK_NSC_ILi256EEEEEENSB_IJSE_SZ_EEENSB_IJSZ_NSC_ILi2048EEEEEEEEEEEEEvEENS16_INSA_23SM90_TMA_LOAD_MULTICASTENS18_INS19_ILi3ELi4ELi3EEES1C_NSX_INSB_IJNSB_IJSI_SD_EEENSB_IJS1D_NSC_ILi4EEEEEES1H_EEENSB_IJNSB_IJSE_S1M_EEENSB_IJSI_NSC_ILi512EEEEEENSB_IJSZ_NSC_ILi4096EEEEEEEEEEEEEvEEEENS_8epilogue10collective6detail29Sm90TmaWarpSpecializedAdapterINS29_15DefaultEpilogueISN_NSB_IJNSB_IJllllEEESE_SZ_EEES2E_NS28_6thread17LinearCombinationISN_Li1EffLNS2F_9ScaleType4KindE0ELNS_15FloatRoundStyleE2ESN_EENS_4gemm15EpilogueDefaultEEEEEvvEEEEvNT_6ParamsE --------------------------
	.section	.text._ZN7cutlass13device_kernelINS_4conv6kernel13ConvUniversalINS1_16ConvProblemShapeILNS1_8OperatorE1ELi3EEENS1_10collective14CollectiveConvINS1_46MainloopSm90TmaGmmaWarpSpecializedImplicitGemmILS5_1ELi18ELi3EN4cute5tupleIJNSA_1CILi2EEENSC_ILi1EEESE_EEENS1_36KernelImplicitTmaWarpSpecializedSm90ELi1EEENSB_IJNSC_ILi64EEENSC_ILi128EEENSB_IJNSC_ILi32EEEEEEEEENS_6half_tESN_NSA_8TiledMMAINSA_8MMA_AtomIJNSA_4SM904GMMA26MMA_64x128x16_F32F16F16_SSILNSR_5MajorE0ELST_1ELNSR_7ScaleInE1ELSU_1EEEEEENSA_6LayoutINSB_IJSE_SE_SE_EEENSB_IJNSC_ILi0EEESZ_SZ_EEEEENSB_IJNSA_10UnderscoreES12_S12_EEEEENS7_6detail26Sm90ImplicitGemmTileTraitsINSA_20SM90_TMA_LOAD_IM2COLENSA_14ComposedLayoutINSA_7SwizzleILi2ELi4ELi3EEENSA_18smem_ptr_flag_bitsILi16EEENSX_INSB_IJNSB_IJNSC_ILi8EEES1D_EEENSB_IJSK_SE_EEENSB_IJSE_NSC_ILi18EEEEEEEEENSB_IJNSB_IJSK_NSC_ILi256EEEEEENSB_IJSE_SZ_EEENSB_IJSZ_NSC_ILi2048EEEEEEEEEEEEEvEENS16_INSA_23SM90_TMA_LOAD_MULTICASTENS18_INS19_ILi3ELi4ELi3EEES1C_NSX_INSB_IJNSB_IJSI_SD_EEENSB_IJS1D_NSC_ILi4EEEEEES1H_EEENSB_IJNSB_IJSE_S1M_EEENSB_IJSI_NSC_ILi512EEEEEENSB_IJSZ_NSC_ILi4096EEEEEEEEEEEEEvEEEENS_8epilogue10collective6detail29Sm90TmaWarpSpecializedAdapterINS29_15DefaultEpilogueISN_NSB_IJNSB_IJllllEEESE_SZ_EEES2E_NS28_6thread17LinearCombinationISN_Li1EffLNS2F_9ScaleType4KindE0ELNS_15FloatRoundStyleE2ESN_EENS_4gemm15EpilogueDefaultEEEEEvvEEEEvNT_6ParamsE,"ax",@progbits
	.align	128
.text._ZN7cutlass13device_kernelINS_4conv6kernel13ConvUniversalINS1_16ConvProblemShapeILNS1_8OperatorE1ELi3EEENS1_10collective14CollectiveConvINS1_46MainloopSm90TmaGmmaWarpSpecializedImplicitGemmILS5_1ELi18ELi3EN4cute5tupleIJNSA_1CILi2EEENSC_ILi1EEESE_EEENS1_36KernelImplicitTmaWarpSpecializedSm90ELi1EEENSB_IJNSC_ILi64EEENSC_ILi128EEENSB_IJNSC_ILi32EEEEEEEEENS_6half_tESN_NSA_8TiledMMAINSA_8MMA_AtomIJNSA_4SM904GMMA26MMA_64x128x16_F32F16F16_SSILNSR_5MajorE0ELST_1ELNSR_7ScaleInE1ELSU_1EEEEEENSA_6LayoutINSB_IJSE_SE_SE_EEENSB_IJNSC_ILi0EEESZ_SZ_EEEEENSB_IJNSA_10UnderscoreES12_S12_EEEEENS7_6detail26Sm90ImplicitGemmTileTraitsINSA_20SM90_TMA_LOAD_IM2COLENSA_14ComposedLayoutINSA_7SwizzleILi2ELi4ELi3EEENSA_18smem_ptr_flag_bitsILi16EEENSX_INSB_IJNSB_IJNSC_ILi8EEES1D_EEENSB_IJSK_SE_EEENSB_IJSE_NSC_ILi18EEEEEEEEENSB_IJNSB_IJSK_NSC_ILi256EEEEEENSB_IJSE_SZ_EEENSB_IJSZ_NSC_ILi2048EEEEEEEEEEEEEvEENS16_INSA_23SM90_TMA_LOAD_MULTICASTENS18_INS19_ILi3ELi4ELi3EEES1C_NSX_INSB_IJNSB_IJSI_SD_EEENSB_IJS1D_NSC_ILi4EEEEEES1H_EEENSB_IJNSB_IJSE_S1M_EEENSB_IJSI_NSC_ILi512EEEEEENSB_IJSZ_NSC_ILi4096EEEEEEEEEEEEEvEEEENS_8epilogue10collective6detail29Sm90TmaWarpSpecializedAdapterINS29_15DefaultEpilogueISN_NSB_IJNSB_IJllllEEESE_SZ_EEES2E_NS28_6thread17LinearCombinationISN_Li1EffLNS2F_9ScaleType4KindE0ELNS_15FloatRoundStyleE2ESN_EENS_4gemm15EpilogueDefaultEEEEEvvEEEEvNT_6ParamsE:
        .type           _ZN7cutlass13device_kernelINS_4conv6kernel13ConvUniversalINS1_16ConvProblemShapeILNS1_8OperatorE1ELi3EEENS1_10collective14CollectiveConvINS1_46MainloopSm90TmaGmmaWarpSpecializedImplicitGemmILS5_1ELi18ELi3EN4cute5tupleIJNSA_1CILi2EEENSC_ILi1EEESE_EEENS1_36KernelImplicitTmaWarpSpecializedSm90ELi1EEENSB_IJNSC_ILi64EEENSC_ILi128EEENSB_IJNSC_ILi32EEEEEEEEENS_6half_tESN_NSA_8TiledMMAINSA_8MMA_AtomIJNSA_4SM904GMMA26MMA_64x128x16_F32F16F16_SSILNSR_5MajorE0ELST_1ELNSR_7ScaleInE1ELSU_1EEEEEENSA_6LayoutINSB_IJSE_SE_SE_EEENSB_IJNSC_ILi0EEESZ_SZ_EEEEENSB_IJNSA_10UnderscoreES12_S12_EEEEENS7_6detail26Sm90ImplicitGemmTileTraitsINSA_20SM90_TMA_LOAD_IM2COLENSA_14ComposedLayoutINSA_7SwizzleILi2ELi4ELi3EEENSA_18smem_ptr_flag_bitsILi16EEENSX_INSB_IJNSB_IJNSC_ILi8EEES1D_EEENSB_IJSK_SE_EEENSB_IJSE_NSC_ILi18EEEEEEEEENSB_IJNSB_IJSK_NSC_ILi256EEEEEENSB_IJSE_SZ_EEENSB_IJSZ_NSC_ILi2048EEEEEEEEEEEEEvEENS16_INSA_23SM90_TMA_LOAD_MULTICASTENS18_INS19_ILi3ELi4ELi3EEES1C_NSX_INSB_IJNSB_IJSI_SD_EEENSB_IJS1D_NSC_ILi4EEEEEES1H_EEENSB_IJNSB_IJSE_S1M_EEENSB_IJSI_NSC_ILi512EEEEEENSB_IJSZ_NSC_ILi4096EEEEEEEEEEEEEvEEEENS_8epilogue10collective6detail29Sm90TmaWarpSpecializedAdapterINS29_15DefaultEpilogueISN_NSB_IJNSB_IJllllEEESE_SZ_EEES2E_NS28_6thread17LinearCombinationISN_Li1EffLNS2F_9ScaleType4KindE0ELNS_15FloatRoundStyleE2ESN_EENS_4gemm15EpilogueDefaultEEEEEvvEEEEvNT_6ParamsE,@function
        .size           _ZN7cutlass13device_kernelINS_4conv6kernel13ConvUniversalINS1_16ConvProblemShapeILNS1_8OperatorE1ELi3EEENS1_10collective14CollectiveConvINS1_46MainloopSm90TmaGmmaWarpSpecializedImplicitGemmILS5_1ELi18ELi3EN4cute5tupleIJNSA_1CILi2EEENSC_ILi1EEESE_EEENS1_36KernelImplicitTmaWarpSpecializedSm90ELi1EEENSB_IJNSC_ILi64EEENSC_ILi128EEENSB_IJNSC_ILi32EEEEEEEEENS_6half_tESN_NSA_8TiledMMAINSA_8MMA_AtomIJNSA_4SM904GMMA26MMA_64x128x16_F32F16F16_SSILNSR_5MajorE0ELST_1ELNSR_7ScaleInE1ELSU_1EEEEEENSA_6LayoutINSB_IJSE_SE_SE_EEENSB_IJNSC_ILi0EEESZ_SZ_EEEEENSB_IJNSA_10UnderscoreES12_S12_EEEEENS7_6detail26Sm90ImplicitGemmTileTraitsINSA_20SM90_TMA_LOAD_IM2COLENSA_14ComposedLayoutINSA_7SwizzleILi2ELi4ELi3EEENSA_18smem_ptr_flag_bitsILi16EEENSX_INSB_IJNSB_IJNSC_ILi8EEES1D_EEENSB_IJSK_SE_EEENSB_IJSE_NSC_ILi18EEEEEEEEENSB_IJNSB_IJSK_NSC_ILi256EEEEEENSB_IJSE_SZ_EEENSB_IJSZ_NSC_ILi2048EEEEEEEEEEEEEvEENS16_INSA_23SM90_TMA_LOAD_MULTICASTENS18_INS19_ILi3ELi4ELi3EEES1C_NSX_INSB_IJNSB_IJSI_SD_EEENSB_IJS1D_NSC_ILi4EEEEEES1H_EEENSB_IJNSB_IJSE_S1M_EEENSB_IJSI_NSC_ILi512EEEEEENSB_IJSZ_NSC_ILi4096EEEEEEEEEEEEEvEEEENS_8epilogue10collective6detail29Sm90TmaWarpSpecializedAdapterINS29_15DefaultEpilogueISN_NSB_IJNSB_IJllllEEESE_SZ_EEES2E_NS28_6thread17LinearCombinationISN_Li1EffLNS2F_9ScaleType4KindE0ELNS_15FloatRoundStyleE2ESN_EENS_4gemm15EpilogueDefaultEEEEEvvEEEEvNT_6ParamsE,(.L_x_178 - _ZN7cutlass13device_kernelINS_4conv6kernel13ConvUniversalINS1_16ConvProblemShapeILNS1_8OperatorE1ELi3EEENS1_10collective14CollectiveConvINS1_46MainloopSm90TmaGmmaWarpSpecializedImplicitGemmILS5_1ELi18ELi3EN4cute5tupleIJNSA_1CILi2EEENSC_ILi1EEESE_EEENS1_36KernelImplicitTmaWarpSpecializedSm90ELi1EEENSB_IJNSC_ILi64EEENSC_ILi128EEENSB_IJNSC_ILi32EEEEEEEEENS_6half_tESN_NSA_8TiledMMAINSA_8MMA_AtomIJNSA_4SM904GMMA26MMA_64x128x16_F32F16F16_SSILNSR_5MajorE0ELST_1ELNSR_7ScaleInE1ELSU_1EEEEEENSA_6LayoutINSB_IJSE_SE_SE_EEENSB_IJNSC_ILi0EEESZ_SZ_EEEEENSB_IJNSA_10UnderscoreES12_S12_EEEEENS7_6detail26Sm90ImplicitGemmTileTraitsINSA_20SM90_TMA_LOAD_IM2COLENSA_14ComposedLayoutINSA_7SwizzleILi2ELi4ELi3EEENSA_18smem_ptr_flag_bitsILi16EEENSX_INSB_IJNSB_IJNSC_ILi8EEES1D_EEENSB_IJSK_SE_EEENSB_IJSE_NSC_ILi18EEEEEEEEENSB_IJNSB_IJSK_NSC_ILi256EEEEEENSB_IJSE_SZ_EEENSB_IJSZ_NSC_ILi2048EEEEEEEEEEEEEvEENS16_INSA_23SM90_TMA_LOAD_MULTICASTENS18_INS19_ILi3ELi4ELi3EEES1C_NSX_INSB_IJNSB_IJSI_SD_EEENSB_IJS1D_NSC_ILi4EEEEEES1H_EEENSB_IJNSB_IJSE_S1M_EEENSB_IJSI_NSC_ILi512EEEEEENSB_IJSZ_NSC_ILi4096EEEEEEEEEEEEEvEEEENS_8epilogue10collective6detail29Sm90TmaWarpSpecializedAdapterINS29_15DefaultEpilogueISN_NSB_IJNSB_IJllllEEESE_SZ_EEES2E_NS28_6thread17LinearCombinationISN_Li1EffLNS2F_9ScaleType4KindE0ELNS_15FloatRoundStyleE2ESN_EENS_4gemm15EpilogueDefaultEEEEEvvEEEEvNT_6ParamsE)
        .other          _ZN7cutlass13device_kernelINS_4conv6kernel13ConvUniversalINS1_16ConvProblemShapeILNS1_8OperatorE1ELi3EEENS1_10collective14CollectiveConvINS1_46MainloopSm90TmaGmmaWarpSpecializedImplicitGemmILS5_1ELi18ELi3EN4cute5tupleIJNSA_1CILi2EEENSC_ILi1EEESE_EEENS1_36KernelImplicitTmaWarpSpecializedSm90ELi1EEENSB_IJNSC_ILi64EEENSC_ILi128EEENSB_IJNSC_ILi32EEEEEEEEENS_6half_tESN_NSA_8TiledMMAINSA_8MMA_AtomIJNSA_4SM904GMMA26MMA_64x128x16_F32F16F16_SSILNSR_5MajorE0ELST_1ELNSR_7ScaleInE1ELSU_1EEEEEENSA_6LayoutINSB_IJSE_SE_SE_EEENSB_IJNSC_ILi0EEESZ_SZ_EEEEENSB_IJNSA_10UnderscoreES12_S12_EEEEENS7_6detail26Sm90ImplicitGemmTileTraitsINSA_20SM90_TMA_LOAD_IM2COLENSA_14ComposedLayoutINSA_7SwizzleILi2ELi4ELi3EEENSA_18smem_ptr_flag_bitsILi16EEENSX_INSB_IJNSB_IJNSC_ILi8EEES1D_EEENSB_IJSK_SE_EEENSB_IJSE_NSC_ILi18EEEEEEEEENSB_IJNSB_IJSK_NSC_ILi256EEEEEENSB_IJSE_SZ_EEENSB_IJSZ_NSC_ILi2048EEEEEEEEEEEEEvEENS16_INSA_23SM90_TMA_LOAD_MULTICASTENS18_INS19_ILi3ELi4ELi3EEES1C_NSX_INSB_IJNSB_IJSI_SD_EEENSB_IJS1D_NSC_ILi4EEEEEES1H_EEENSB_IJNSB_IJSE_S1M_EEENSB_IJSI_NSC_ILi512EEEEEENSB_IJSZ_NSC_ILi4096EEEEEEEEEEEEEvEEEENS_8epilogue10collective6detail29Sm90TmaWarpSpecializedAdapterINS29_15DefaultEpilogueISN_NSB_IJNSB_IJllllEEESE_SZ_EEES2E_NS28_6thread17LinearCombinationISN_Li1EffLNS2F_9ScaleType4KindE0ELNS_15FloatRoundStyleE2ESN_EENS_4gemm15EpilogueDefaultEEEEEvvEEEEvNT_6ParamsE,@"STO_CUDA_ENTRY STV_DEFAULT"
_ZN7cutlass13device_kernelINS_4conv6kernel13ConvUniversalINS1_16ConvProblemShapeILNS1_8OperatorE1ELi3EEENS1_10collective14CollectiveConvINS1_46MainloopSm90TmaGmmaWarpSpecializedImplicitGemmILS5_1ELi18ELi3EN4cute5tupleIJNSA_1CILi2EEENSC_ILi1EEESE_EEENS1_36KernelImplicitTmaWarpSpecializedSm90ELi1EEENSB_IJNSC_ILi64EEENSC_ILi128EEENSB_IJNSC_ILi32EEEEEEEEENS_6half_tESN_NSA_8TiledMMAINSA_8MMA_AtomIJNSA_4SM904GMMA26MMA_64x128x16_F32F16F16_SSILNSR_5MajorE0ELST_1ELNSR_7ScaleInE1ELSU_1EEEEEENSA_6LayoutINSB_IJSE_SE_SE_EEENSB_IJNSC_ILi0EEESZ_SZ_EEEEENSB_IJNSA_10UnderscoreES12_S12_EEEEENS7_6detail26Sm90ImplicitGemmTileTraitsINSA_20SM90_TMA_LOAD_IM2COLENSA_14ComposedLayoutINSA_7SwizzleILi2ELi4ELi3EEENSA_18smem_ptr_flag_bitsILi16EEENSX_INSB_IJNSB_IJNSC_ILi8EEES1D_EEENSB_IJSK_SE_EEENSB_IJSE_NSC_ILi18EEEEEEEEENSB_IJNSB_IJSK_NSC_ILi256EEEEEENSB_IJSE_SZ_EEENSB_IJSZ_NSC_ILi2048EEEEEEEEEEEEEvEENS16_INSA_23SM90_TMA_LOAD_MULTICASTENS18_INS19_ILi3ELi4ELi3EEES1C_NSX_INSB_IJNSB_IJSI_SD_EEENSB_IJS1D_NSC_ILi4EEEEEES1H_EEENSB_IJNSB_IJSE_S1M_EEENSB_IJSI_NSC_ILi512EEEEEENSB_IJSZ_NSC_ILi4096EEEEEEEEEEEEEvEEEENS_8epilogue10collective6detail29Sm90TmaWarpSpecializedAdapterINS29_15DefaultEpilogueISN_NSB_IJNSB_IJllllEEESE_SZ_EEES2E_NS28_6thread17LinearCombinationISN_Li1EffLNS2F_9ScaleType4KindE0ELNS_15FloatRoundStyleE2ESN_EENS_4gemm15EpilogueDefaultEEEEEvvEEEEvNT_6ParamsE:
[----:B------:R-:W-:Y:S01]  /*0000*/  LDC R1, c[0x0][0x28] ;  /* 0x00000a00ff017b82 */ /* 0x000fe20000000800 */
[----:B------:R-:W0:Y:S01]  /*0010*/  S2R R10, SR_TID.X ;  /* 0x00000000000a7919 */ /* 0x000e220000002100 */
[----:B------:R-:W-:Y:S01]  /*0020*/  ELECT P0, URZ, PT ;  /* 0x00000000003f782f */ /* 0x000fe20003800000 */
[----:B------:R-:W-:Y:S01]  /*0030*/  BSSY B0, `(.L_x_0) ;  /* 0x0000010000007945 */ /* 0x000fe20003800000 */
[----:B------:R-:W1:Y:S01]  /*0040*/  S2R R11, SR_CTAID.X ;  /* 0x00000000000b7919 */ /* 0x000e620000002500 */
[--C-:B0-----:R-:W-:Y:S02]  /*0050*/  SHF.R.U32.HI R0, RZ, 0x5, R10.reuse ;  /* 0x00000005ff007819 */ /* 0x101fe4000001160a */
[----:B------:R-:W-:-:S03]  /*0060*/  SHF.R.U32.HI R3, RZ, 0x7, R10 ;  /* 0x00000007ff037819 */ /* 0x000fc6000001160a */
[----:B------:R-:W0:Y:S04]  /*0070*/  SHFL.IDX PT, R2, R0, RZ, 0x1f ;  /* 0x00001fff00027589 */ /* 0x000e2800000e0000 */
[----:B------:R2:W3:Y:S01]  /*0080*/  SHFL.IDX PT, R9, R3, RZ, 0x1f ;  /* 0x00001fff03097589 */ /* 0x0004e200000e0000 */
[----:B0-----:R-:W-:-:S13]  /*0090*/  ISETP.NE.OR P0, PT, R2, RZ, !P0 ;  /* 0x000000ff0200720c */ /* 0x001fda0004705670 */
[----:B-123--:R-:W-:Y:S05]  /*00a0*/  @P0 BRA `(.L_x_1) ;  /* 0x0000000000200947 */ /* 0x00efea0003800000 */
[----:B------:R-:W-:Y:S02]  /*00b0*/  ULDC.64 UR4, c[0x0][0x198] ;  /* 0x0000660000047ab9 */ /* 0x000fe40000000a00 */
[----:B------:R-:W-:Y:S02]  /*00c0*/  UIADD3 UR6, UP0, UR4, 0xf0, URZ ;  /* 0x000000f004067890 */ /* 0x000fe4000ff1e03f */
[----:B------:R-:W-:Y:S02]  /*00d0*/  UIADD3 UR4, UP1, UR4, 0x270, URZ ;  /* 0x0000027004047890 */ /* 0x000fe4000ff3e03f */
[----:B------:R-:W-:Y:S02]  /*00e0*/  UIADD3.X UR7, URZ, UR5, URZ, UP0, !UPT ;  /* 0x000000053f077290 */ /* 0x000fe400087fe43f */
[----:B------:R-:W-:-:S07]  /*00f0*/  UIADD3.X UR5, URZ, UR5, URZ, UP1, !UPT ;  /* 0x000000053f057290 */ /* 0x000fce0008ffe43f */
[----:B------:R0:W-:Y:S02]  /*0100*/  UTMACCTL.PF [UR6] ;  /* 0x00000000060079b9 */ /* 0x0001e40008040000 */
[----:B------:R0:W-:Y:S02]  /*0110*/  UTMACCTL.PF [UR4] ;  /* 0x00000000040079b9 */ /* 0x0001e40008040000 */
[----:B0-----:R-:W-:Y:S01]  /*0120*/  NOP ;  /* 0x0000000000007918 */ /* 0x001fe20000000000 */
.L_x_1:
[----:B------:R-:W-:Y:S05]  /*0130*/  BSYNC B0 ;  /* 0x0000000000007941 */ /* 0x000fea0003800000 */
.L_x_0:
[----:B------:R-:W0:Y:S01]  /*0140*/  SHFL.IDX PT, R0, R0, RZ, 0x1f ;  /* 0x00001fff00007589 */ /* 0x000e2200000e0000 */
[----:B------:R-:W-:Y:S02]  /*0150*/  SHF.R.S32.HI R3, RZ, 0x1f, R10 ;  /* 0x0000001fff037819 */ /* 0x000fe4000001140a */
[----:B------:R-:W-:Y:S01]  /*0160*/  I2FP.F32.U32 R6, R11 ;  /* 0x0000000b00067245 */ /* 0x000fe20000201000 */
[----:B------:R-:W1:Y:S01]  /*0170*/  S2R R12, SR_CTAID.Y ;  /* 0x00000000000c7919 */ /* 0x000e620000002600 */
[----:B------:R-:W-:-:S04]  /*0180*/  LEA.HI R3, R3, R10, RZ, 0x7 ;  /* 0x0000000a03037211 */ /* 0x000fc800078f38ff */
[----:B------:R-:W-:-:S05]  /*0190*/  LOP3.LUT R3, R3, 0xffffff80, RZ, 0xc0, !PT ;  /* 0xffffff8003037812 */ /* 0x000fca00078ec0ff */
[----:B------:R-:W-:-:S05]  /*01a0*/  IMAD.IADD R14, R10, 0x1, -R3 ;  /* 0x000000010a0e7824 */ /* 0x000fca00078e0a03 */
[----:B------:R-:W-:-:S04]  /*01b0*/  SHF.R.S32.HI R3, RZ, 0x1f, R14 ;  /* 0x0000001fff037819 */ /* 0x000fc8000001140e */
[----:B------:R-:W-:Y:S02]  /*01c0*/  LEA.HI R3, R3, R14, RZ, 0x3 ;  /* 0x0000000e03037211 */ /* 0x000fe400078f18ff */
[----:B0-----:R-:W-:Y:S02]  /*01d0*/  ISETP.NE.AND P0, PT, R0, RZ, PT ;  /* 0x000000ff0000720c */ /* 0x001fe40003f05270 */
[--C-:B------:R-:W-:Y:S02]  /*01e0*/  SHF.R.S32.HI R4, RZ, 0x3, R3.reuse ;  /* 0x00000003ff047819 */ /* 0x100fe40000011403 */
[----:B------:R-:W-:Y:S02]  /*01f0*/  SHF.R.S32.HI R3, RZ, 0x1f, R3 ;  /* 0x0000001fff037819 */ /* 0x000fe40000011403 */
[----:B------:R-:W-:-:S07]  /*0200*/  SHF.R.S32.HI R5, RZ, 0x1f, R0 ;  /* 0x0000001fff057819 */ /* 0x000fce0000011400 */
[----:B-1----:R-:W-:Y:S05]  /*0210*/  @P0 BRA `(.L_x_2) ;  /* 0x0000000000d40947 */ /* 0x002fea0003800000 */
[----:B------:R-:W-:Y:S01]  /*0220*/  ELECT P0, URZ, PT ;  /* 0x00000000003f782f */ /* 0x000fe20003800000 */
[----:B------:R-:W-:-:S12]  /*0230*/  BSSY B0, `(.L_x_2) ;  /* 0x0000033000007945 */ /* 0x000fd80003800000 */
[----:B------:R-:W-:Y:S05]  /*0240*/  @!P0 BRA `(.L_x_3) ;  /* 0x0000000000c48947 */ /* 0x000fea0003800000 */
[----:B------:R-:W0:Y:S01]  /*0250*/  S2UR UR8, SR_CgaCtaId ;  /* 0x00000000000879c3 */ /* 0x000e220000008800 */
[----:B------:R-:W-:Y:S01]  /*0260*/  UMOV UR4, 0x400 ;  /* 0x0000040000047882 */ /* 0x000fe20000000000 */
[----:B------:R-:W-:Y:S01]  /*0270*/  UMOV UR5, 0x1 ;  /* 0x0000000100057882 */ /* 0x000fe20000000000 */
[----:B------:R-:W-:Y:S02]  /*0280*/  UMOV UR6, 0x2 ;  /* 0x0000000200067882 */ /* 0x000fe40000000000 */
[----:B------:R-:W-:-:S04]  /*0290*/  UIADD3 UR6, -UR6, 0x100000, URZ ;  /* 0x0010000006067890 */ /* 0x000fc8000fffe13f */
[----:B------:R-:W-:Y:S02]  /*02a0*/  USHF.L.U32 UR7, UR6, 0xb, URZ ;  /* 0x0000000b06077899 */ /* 0x000fe4000800063f */
[----:B------:R-:W-:Y:S02]  /*02b0*/  USHF.L.U32 UR6, UR6, 0x1, URZ ;  /* 0x0000000106067899 */ /* 0x000fe4000800063f */
[----:B0-----:R-:W-:Y:S02]  /*02c0*/  ULEA UR8, UR8, UR4, 0x18 ;  /* 0x0000000408087291 */ /* 0x001fe4000f8ec03f */
[----:B------:R-:W-:-:S04]  /*02d0*/  UIADD3 UR4, -UR5, 0x100000, URZ ;  /* 0x0010000005047890 */ /* 0x000fc8000fffe13f */
[----:B------:R-:W-:Y:S02]  /*02e0*/  USHF.L.U32 UR5, UR4, 0xb, URZ ;  /* 0x0000000b04057899 */ /* 0x000fe4000800063f */
[----:B------:R-:W-:Y:S01]  /*02f0*/  USHF.L.U32 UR4, UR4, 0x1, URZ ;  /* 0x0000000104047899 */ /* 0x000fe2000800063f */
[----:B------:R-:W0:Y:S11]  /*0300*/  FENCE.VIEW.ASYNC.S ;  /* 0x00000000000073c6 */ /* 0x000e360000000000 */
[----:B0-----:R0:W1:Y:S01]  /*0310*/  SYNCS.EXCH.64 URZ, [UR8+0x36000], UR4 ;  /* 0x03600004083f75b2 */ /* 0x0010620008000100 */
[----:B------:R0:W2:Y:S01]  /*0320*/  SYNCS.EXCH.64 URZ, [UR8+0x36090], UR6 ;  /* 0x03609006083f75b2 */ /* 0x0000a20008000100 */
[----:B------:R0:W3:Y:S01]  /*0330*/  SYNCS.EXCH.64 URZ, [UR8+0x36008], UR4 ;  /* 0x03600804083f75b2 */ /* 0x0000e20008000100 */
[----:B------:R0:W4:Y:S01]  /*0340*/  SYNCS.EXCH.64 URZ, [UR8+0x36098], UR6 ;  /* 0x03609806083f75b2 */ /* 0x0001220008000100 */
[----:B------:R0:W0:Y:S01]  /*0350*/  SYNCS.EXCH.64 URZ, [UR8+0x36010], UR4 ;  /* 0x03601004083f75b2 */ /* 0x0000220008000100 */
        /* <DEDUP_REMOVED lines=31> */
[----:B-1234-:R-:W-:Y:S01]  /*0550*/  NOP ;  /* 0x0000000000007918 */ /* 0x01efe20000000000 */
.L_x_3:
[----:B0-----:R-:W-:Y:S05]  /*0560*/  BSYNC B0 ;  /* 0x0000000000007941 */ /* 0x001fea0003800000 */
.L_x_2:
[----:B------:R-:W-:Y:S01]  /*0570*/  ULDC UR4, c[0x0][0x150] ;  /* 0x0000540000047ab9 */ /* 0x000fe20000000800 */
[----:B------:R-:W-:Y:S01]  /*0580*/  LEA.HI R3, R3, R4, RZ, 0x2 ;  /* 0x0000000403037211 */ /* 0x000fe200078f10ff */
[----:B------:R-:W-:Y:S01]  /*0590*/  FMUL R6, R6, UR4 ;  /* 0x0000000406067c20 */ /* 0x000fe20008400000 */
[----:B------:R-:W-:Y:S01]  /*05a0*/  LEA.HI R5, R5, R0, RZ, 0x2 ;  /* 0x0000000005057211 */ /* 0x000fe200078f10ff */
[----:B------:R-:W-:Y:S01]  /*05b0*/  ULDC UR4, c[0x0][0x154] ;  /* 0x0000550000047ab9 */ /* 0x000fe20000000800 */
[----:B------:R-:W-:Y:S01]  /*05c0*/  LOP3.LUT R3, R3, 0xfffffffc, RZ, 0xc0, !PT ;  /* 0xfffffffc03037812 */ /* 0x000fe200078ec0ff */
[----:B------:R-:W0:Y:S01]  /*05d0*/  LDC R13, c[0x0][0x140] ;  /* 0x00005000ff0d7b82 */ /* 0x000e220000000800 */
[----:B------:R-:W-:Y:S01]  /*05e0*/  LOP3.LUT R5, R5, 0x3ffffffc, RZ, 0xc0, !PT ;  /* 0x3ffffffc05057812 */ /* 0x000fe200078ec0ff */
[----:B------:R-:W1:Y:S01]  /*05f0*/  F2I.U32.TRUNC.NTZ R6, R6 ;  /* 0x0000000600067305 */ /* 0x000e62000020f000 */
[----:B------:R-:W-:Y:S01]  /*0600*/  LOP3.LUT P0, RZ, R14, 0x7, RZ, 0xc0, !PT ;  /* 0x000000070eff7812 */ /* 0x000fe2000780c0ff */
[----:B------:R-:W-:Y:S01]  /*0610*/  IMAD.IADD R3, R4, 0x1, -R3 ;  /* 0x0000000104037824 */ /* 0x000fe200078e0a03 */
[----:B------:R-:W-:Y:S01]  /*0620*/  ISETP.NE.AND P3, PT, R9, 0x1, PT ;  /* 0x000000010900780c */ /* 0x000fe20003f65270 */
[----:B------:R-:W-:Y:S01]  /*0630*/  IMAD.IADD R0, R0, 0x1, -R5 ;  /* 0x0000000100007824 */ /* 0x000fe200078e0a05 */
[----:B------:R-:W-:Y:S01]  /*0640*/  I2FP.F32.U32 R5, R12 ;  /* 0x0000000c00057245 */ /* 0x000fe20000201000 */
[----:B------:R-:W-:Y:S01]  /*0650*/  NOP ;  /* 0x0000000000007918 */ /* 0x000fe20000000000 */
[----:B------:R-:W-:Y:S01]  /*0660*/  NOP ;  /* 0x0000000000007918 */ /* 0x000fe20000000000 */
[----:B------:R-:W-:-:S02]  /*0670*/  IMAD R4, R0, 0x4, R3 ;  /* 0x0000000400047824 */ /* 0x000fc400078e0203 */
[----:B------:R-:W-:Y:S01]  /*0680*/  FMUL R7, R5, UR4 ;  /* 0x0000000405077c20 */ /* 0x000fe20008400000 */
[----:B------:R-:W-:Y:S01]  /*0690*/  ULDC UR4, c[0x0][0x144] ;  /* 0x0000510000047ab9 */ /* 0x000fe20000000800 */
[C---:B------:R-:W-:Y:S01]  /*06a0*/  IMAD.SHL.U32 R5, R4.reuse, 0x4, RZ ;  /* 0x0000000404057824 */ /* 0x040fe200078e00ff */
[----:B------:R-:W-:Y:S01]  /*06b0*/  LEA.HI R0, R4, R4, RZ, 0x1 ;  /* 0x0000000404007211 */ /* 0x000fe200078f08ff */
[----:B-1----:R-:W-:Y:S02]  /*06c0*/  IMAD.MOV R8, RZ, RZ, -R6 ;  /* 0x000000ffff087224 */ /* 0x002fe400078e0a06 */
[----:B------:R-:W1:Y:S01]  /*06d0*/  F2I.U32.TRUNC.NTZ R7, R7 ;  /* 0x0000000700077305 */ /* 0x000e62000020f000 */
[----:B------:R-:W-:Y:S01]  /*06e0*/  LOP3.LUT R3, R0, 0xfffffffe, RZ, 0xc0, !PT ;  /* 0xfffffffe00037812 */ /* 0x000fe200078ec0ff */
[----:B------:R-:W-:Y:S01]  /*06f0*/  IMAD R0, R8, UR4, R11 ;  /* 0x0000000408007c24 */ /* 0x000fe2000f8e020b */
[----:B------:R-:W-:-:S03]  /*0700*/  ULDC UR4, c[0x0][0x148] ;  /* 0x0000520000047ab9 */ /* 0x000fc60000000800 */
[----:B------:R-:W-:Y:S01]  /*0710*/  IMAD.IADD R3, R4, 0x1, -R3 ;  /* 0x0000000104037824 */ /* 0x000fe200078e0a03 */
[----:B0-----:R-:W-:-:S04]  /*0720*/  ISETP.EQ.U32.AND P1, PT, R13, 0x1, PT ;  /* 0x000000010d00780c */ /* 0x001fc80003f22070 */
[----:B------:R-:W-:Y:S02]  /*0730*/  ISETP.NE.AND P4, PT, R3, R0, PT ;  /* 0x000000000300720c */ /* 0x000fe40003f85270 */
[----:B------:R-:W-:Y:S01]  /*0740*/  SHF.R.S32.HI R3, RZ, 0x1f, R2 ;  /* 0x0000001fff037819 */ /* 0x000fe20000011402 */
[----:B-1----:R-:W-:-:S03]  /*0750*/  IMAD.MOV R15, RZ, RZ, -R7 ;  /* 0x000000ffff0f7224 */ /* 0x002fc600078e0a07 */
[----:B------:R-:W-:Y:S02]  /*0760*/  LEA.HI R0, R3, R2, RZ, 0x2 ;  /* 0x0000000203007211 */ /* 0x000fe400078f10ff */
[----:B------:R-:W-:Y:S01]  /*0770*/  LOP3.LUT R3, R4, 0xc, R5, 0x78, !PT ;  /* 0x0000000c04037812 */ /* 0x000fe200078e7805 */
[----:B------:R-:W-:Y:S01]  /*0780*/  IMAD R7, R15, UR4, R12 ;  /* 0x000000040f077c24 */ /* 0x000fe2000f8e020c */
[----:B------:R-:W-:Y:S02]  /*0790*/  LOP3.LUT R5, R0, 0xfffffffc, RZ, 0xc0, !PT ;  /* 0xfffffffc00057812 */ /* 0x000fe400078ec0ff */
[C---:B------:R-:W-:Y:S02]  /*07a0*/  ISETP.LT.U32.AND P0, PT, R3.reuse, 0x2, !P0 ;  /* 0x000000020300780c */ /* 0x040fe40004701070 */
[----:B------:R-:W-:Y:S01]  /*07b0*/  @P4 LEA.HI R0, R3, R3, RZ, 0x1 ;  /* 0x0000000303004211 */ /* 0x000fe200078f08ff */
[----:B------:R-:W-:Y:S02]  /*07c0*/  IMAD.IADD R8, R2, 0x1, -R5 ;  /* 0x0000000102087824 */ /* 0x000fe400078e0a05 */
[----:B------:R-:W-:Y:S01]  /*07d0*/  IMAD.MOV.U32 R5, RZ, RZ, 0x1 ;  /* 0x00000001ff057424 */ /* 0x000fe200078e00ff */
[----:B------:R-:W-:-:S02]  /*07e0*/  @P4 SHF.R.S32.HI R0, RZ, 0x1, R0 ;  /* 0x00000001ff004819 */ /* 0x000fc40000011400 */
[----:B------:R-:W-:Y:S02]  /*07f0*/  LOP3.LUT P2, RZ, R9, R8, RZ, 0xfc, !PT ;  /* 0x0000000809ff7212 */ /* 0x000fe4000784fcff */
[----:B------:R-:W-:Y:S02]  /*0800*/  @P4 ISETP.NE.AND P5, PT, R0, R7, PT ;  /* 0x000000070000420c */ /* 0x000fe40003fa5270 */
[----:B------:R-:W-:Y:S02]  /*0810*/  SEL R4, RZ, 0x1, P2 ;  /* 0x00000001ff047807 */ /* 0x000fe40001000000 */
[----:B------:R-:W-:Y:S02]  /*0820*/  SEL R0, RZ, 0x1, !P0 ;  /* 0x00000001ff007807 */ /* 0x000fe40004000000 */
[----:B------:R-:W-:Y:S02]  /*0830*/  @P4 SEL R5, RZ, 0x1, P5 ;  /* 0x00000001ff054807 */ /* 0x000fe40002800000 */
[----:B------:R-:W-:-:S02]  /*0840*/  SEL R4, R4, 0x2, P3 ;  /* 0x0000000204047807 */ /* 0x000fc40001800000 */
[----:B------:R-:W-:Y:S01]  /*0850*/  LOP3.LUT R5, R5, R0, RZ, 0xc0, !PT ;  /* 0x0000000005057212 */ /* 0x000fe200078ec0ff */
[----:B------:R-:W-:Y:S06]  /*0860*/  @!P1 BRA `(.L_x_4) ;  /* 0x0000000000089947 */ /* 0x000fec0003800000 */
[----:B------:R-:W-:Y:S01]  /*0870*/  UCGABAR_ARV ;  /* 0x00000000000079c7 */ /* 0x000fe20008000000 */
[----:B------:R-:W-:Y:S05]  /*0880*/  BRA `(.L_x_5) ;  /* 0x0000000000047947 */ /* 0x000fea0003800000 */
.L_x_4:
[----:B------:R-:W-:Y:S01]  /*0890*/  NOP ;  /* 0x0000000000007918 */ /* 0x000fe20000000000 */
.L_x_5:
[----:B------:R-:W-:Y:S01]  /*08a0*/  ULDC.64 UR4, c[0x0][0x618] ;  /* 0x0001860000047ab9 */ /* 0x000fe20000000a00 */
[----:B------:R-:W-:Y:S01]  /*08b0*/  ULDC.64 UR12, c[0x0][0x208] ;  /* 0x00008200000c7ab9 */ /* 0x000fe20000000a00 */
[----:B------:R-:W-:-:S04]  /*08c0*/  ISETP.NE.U32.AND P0, PT, RZ, UR4, PT ;  /* 0x00000004ff007c0c */ /* 0x000fc8000bf05070 */
[----:B------:R-:W-:-:S13]  /*08d0*/  ISETP.NE.AND.EX P0, PT, RZ, UR5, PT, P0 ;  /* 0x00000005ff007c0c */ /* 0x000fda000bf05300 */
[----:B------:R-:W-:Y:S05]  /*08e0*/  @!P0 BRA `(.L_x_6) ;  /* 0x00000000001c8947 */ /* 0x000fea0003800000 */
[----:B------:R-:W0:Y:S02]  /*08f0*/  LDC.64 R6, c[0x0][0x618] ;  /* 0x00018600ff067b82 */ /* 0x000e240000000a00 */
[----:B0-----:R-:W2:Y:S02]  /*0900*/  LDG.E.64 R6, desc[UR12][R6.64] ;  /* 0x0000000c06067981 */ /* 0x001ea4000c1e1b00 */
[----:B--2---:R-:W-:-:S04]  /*0910*/  ISETP.NE.U32.AND P0, PT, R6, RZ, PT ;  /* 0x000000ff0600720c */ /* 0x004fc80003f05070 */
[----:B------:R-:W-:-:S13]  /*0920*/  ISETP.NE.AND.EX P0, PT, R7, RZ, PT, P0 ;  /* 0x000000ff0700720c */ /* 0x000fda0003f05300 */
[----:B------:R-:W-:Y:S05]  /*0930*/  @!P0 BRA `(.L_x_6) ;  /* 0x0000000000088947 */ /* 0x000fea0003800000 */
[----:B------:R0:W5:Y:S01]  /*0940*/  LD.E R0, desc[UR12][R6.64] ;  /* 0x0000000c06007980 */ /* 0x000162000c101900 */
[----:B------:R-:W-:Y:S05]  /*0950*/  BRA `(.L_x_7) ;  /* 0x0000000000207947 */ /* 0x000fea0003800000 */
.L_x_6:
[----:B------:R-:W-:Y:S02]  /*0960*/  ULDC.64 UR4, c[0x0][0x608] ;  /* 0x0001820000047ab9 */ /* 0x000fe40000000a00 */
[----:B------:R-:W-:-:S04]  /*0970*/  ISETP.NE.U32.AND P0, PT, RZ, UR4, PT ;  /* 0x00000004ff007c0c */ /* 0x000fc8000bf05070 */
[----:B------:R-:W-:-:S13]  /*0980*/  ISETP.NE.AND.EX P0, PT, RZ, UR5, PT, P0 ;  /* 0x00000005ff007c0c */ /* 0x000fda000bf05300 */
[----:B------:R-:W-:Y:S05]  /*0990*/  @!P0 BRA `(.L_x_8) ;  /* 0x00000000000c8947 */ /* 0x000fea0003800000 */
[----:B------:R-:W0:Y:S02]  /*09a0*/  LDC.64 R6, c[0x0][0x608] ;  /* 0x00018200ff067b82 */ /* 0x000e240000000a00 */
[----:B0-----:R1:W5:Y:S01]  /*09b0*/  LDG.E R0, desc[UR12][R6.64] ;  /* 0x0000000c06007981 */ /* 0x001362000c1e1900 */
[----:B------:R-:W-:Y:S05]  /*09c0*/  BRA `(.L_x_7) ;  /* 0x0000000000047947 */ /* 0x000fea0003800000 */
.L_x_8:
[----:B------:R-:W2:Y:S02]  /*09d0*/  LDC R0, c[0x0][0x600] ;  /* 0x00018000ff007b82 */ /* 0x000ea40000000800 */
.L_x_7:
[----:B------:R-:W-:Y:S02]  /*09e0*/  ULDC.64 UR4, c[0x0][0x620] ;  /* 0x0001880000047ab9 */ /* 0x000fe40000000a00 */
[----:B------:R-:W-:-:S04]  /*09f0*/  ISETP.NE.U32.AND P0, PT, RZ, UR4, PT ;  /* 0x00000004ff007c0c */ /* 0x000fc8000bf05070 */
[----:B------:R-:W-:-:S13]  /*0a00*/  ISETP.NE.AND.EX P0, PT, RZ, UR5, PT, P0 ;  /* 0x00000005ff007c0c */ /* 0x000fda000bf05300 */
[----:B------:R-:W-:Y:S05]  /*0a10*/  @!P0 BRA `(.L_x_9) ;  /* 0x00000000001c8947 */ /* 0x000fea0003800000 */
[----:B01----:R-:W0:Y:S02]  /*0a20*/  LDC.64 R6, c[0x0][0x620] ;  /* 0x00018800ff067b82 */ /* 0x003e240000000a00 */
[----:B0-----:R-:W3:Y:S02]  /*0a30*/  LDG.E.64 R6, desc[UR12][R6.64] ;  /* 0x0000000c06067981 */ /* 0x001ee4000c1e1b00 */
[----:B---3--:R-:W-:-:S04]  /*0a40*/  ISETP.NE.U32.AND P0, PT, R6, RZ, PT ;  /* 0x000000ff0600720c */ /* 0x008fc80003f05070 */
[----:B------:R-:W-:-:S13]  /*0a50*/  ISETP.NE.AND.EX P0, PT, R7, RZ, PT, P0 ;  /* 0x000000ff0700720c */ /* 0x000fda0003f05300 */
[----:B------:R-:W-:Y:S05]  /*0a60*/  @!P0 BRA `(.L_x_9) ;  /* 0x0000000000088947 */ /* 0x000fea0003800000 */
[----:B------:R0:W5:Y:S01]  /*0a70*/  LD.E R2, desc[UR12][R6.64] ;  /* 0x0000000c06027980 */ /* 0x000162000c101900 */
[----:B------:R-:W-:Y:S05]  /*0a80*/  BRA `(.L_x_10) ;  /* 0x0000000000207947 */ /* 0x000fea0003800000 */
.L_x_9:
[----:B------:R-:W-:Y:S02]  /*0a90*/  ULDC.64 UR4, c[0x0][0x610] ;  /* 0x0001840000047ab9 */ /* 0x000fe40000000a00 */
[----:B------:R-:W-:-:S04]  /*0aa0*/  ISETP.NE.U32.AND P0, PT, RZ, UR4, PT ;  /* 0x00000004ff007c0c */ /* 0x000fc8000bf05070 */
[----:B------:R-:W-:-:S13]  /*0ab0*/  ISETP.NE.AND.EX P0, PT, RZ, UR5, PT, P0 ;  /* 0x00000005ff007c0c */ /* 0x000fda000bf05300 */
[----:B------:R-:W-:Y:S05]  /*0ac0*/  @!P0 BRA `(.L_x_11) ;  /* 0x00000000000c8947 */ /* 0x000fea0003800000 */
[----:B01----:R-:W0:Y:S02]  /*0ad0*/  LDC.64 R6, c[0x0][0x610] ;  /* 0x00018400ff067b82 */ /* 0x003e240000000a00 */
[----:B0-----:R1:W5:Y:S01]  /*0ae0*/  LDG.E R2, desc[UR12][R6.64] ;  /* 0x0000000c06027981 */ /* 0x001362000c1e1900 */
[----:B------:R-:W-:Y:S05]  /*0af0*/  BRA `(.L_x_10) ;  /* 0x0000000000047947 */ /* 0x000fea0003800000 */
.L_x_11:
[----:B------:R-:W3:Y:S02]  /*0b00*/  LDC R2, c[0x0][0x604] ;  /* 0x00018100ff027b82 */ /* 0x000ee40000000800 */
.L_x_10:
[----:B01----:R-:W0:Y:S01]  /*0b10*/  LDC R6, c[0x0][0x3e8] ;  /* 0x0000fa00ff067b82 */ /* 0x003e220000000800 */
[----:B------:R-:W-:Y:S01]  /*0b20*/  ULDC UR4, c[0x0][0x3dc] ;  /* 0x0000f70000047ab9 */ /* 0x000fe20000000800 */
[----:B------:R-:W-:Y:S01]  /*0b30*/  ULDC.64 UR6, c[0x0][0x3e0] ;  /* 0x0000f80000067ab9 */ /* 0x000fe20000000a00 */
[----:B------:R-:W-:Y:S02]  /*0b40*/  UIADD3 UR4, UR4, 0x1f, URZ ;  /* 0x0000001f04047890 */ /* 0x000fe4000fffe03f */
[----:B------:R-:W-:Y:S02]  /*0b50*/  UIMAD UR6, UR7, UR6, URZ ;  /* 0x00000006070672a4 */ /* 0x000fe4000f8e023f */
[----:B------:R-:W-:-:S04]  /*0b60*/  USHF.R.S32.HI UR5, URZ, 0x1f, UR4 ;  /* 0x0000001f3f057899 */ /* 0x000fc80008011404 */
[----:B------:R-:W-:-:S04]  /*0b70*/  ULEA.HI UR5, UR5, UR4, URZ, 0x5 ;  /* 0x0000000405057291 */ /* 0x000fc8000f8f283f */
[----:B------:R-:W-:Y:S01]  /*0b80*/  USHF.R.S32.HI UR15, URZ, 0x5, UR5 ;  /* 0x000000053f0f7899 */ /* 0x000fe20008011405 */
[----:B0-----:R-:W-:-:S05]  /*0b90*/  IMAD R6, R6, UR6, RZ ;  /* 0x0000000606067c24 */ /* 0x001fca000f8e02ff */
[----:B------:R-:W-:Y:S01]  /*0ba0*/  IMAD R6, R6, UR15, RZ ;  /* 0x0000000f06067c24 */ /* 0x000fe2000f8e02ff */
[----:B------:R-:W-:Y:S06]  /*0bb0*/  @!P1 BRA `(.L_x_12) ;  /* 0x00000000000c9947 */ /* 0x000fec0003800000 */
[----:B------:R-:W-:Y:S01]  /*0bc0*/  UCGABAR_WAIT ;  /* 0x0000000000007dc7 */ /* 0x000fe20008000000 */
[----:B------:R-:W-:Y:S01]  /*0bd0*/  CCTL.IVALL ;  /* 0x00000000ff00798f */ /* 0x000fe20002000000 */
[----:B------:R-:W-:Y:S05]  /*0be0*/  BRA `(.L_x_13) ;  /* 0x0000000000047947 */ /* 0x000fea0003800000 */
.L_x_12:
[----:B------:R-:W-:Y:S06]  /*0bf0*/  BAR.SYNC.DEFER_BLOCKING 0x0 ;  /* 0x0000000000007b1d */ /* 0x000fec0000010000 */
.L_x_13:
[----:B------:R-:W-:-:S13]  /*0c00*/  ISETP.NE.AND P0, PT, R9, RZ, PT ;  /* 0x000000ff0900720c */ /* 0x000fda0003f05270 */
[----:B------:R-:W-:Y:S05]  /*0c10*/  @!P0 BRA `(.L_x_14) ;  /* 0x0000005000b88947 */ /* 0x000fea0003800000 */
[----:B------:R-:W-:-:S13]  /*0c20*/  ISETP.NE.AND P0, PT, R9, 0x1, PT ;  /* 0x000000010900780c */ /* 0x000fda0003f05270 */
[----:B------:R-:W-:Y:S05]  /*0c30*/  @P0 EXIT ;  /* 0x000000000000094d */ /* 0x000fea0003800000 */
[----:B------:R-:W-:Y:S01]  /*0c40*/  ISETP.GE.AND P0, PT, R6, 0x1, PT ;  /* 0x000000010600780c */ /* 0x000fe20003f06270 */
[----:B------:R-:W-:Y:S01]  /*0c50*/  UMOV UR4, URZ ;  /* 0x0000003f00047c82 */ /* 0x000fe20008000000 */
[----:B------:R-:W-:Y:S02]  /*0c60*/  CS2R R86, SRZ ;  /* 0x0000000000567805 */ /* 0x000fe4000001ff00 */
[----:B------:R-:W-:Y:S02]  /*0c70*/  CS2R R24, SRZ ;  /* 0x0000000000187805 */ /* 0x000fe4000001ff00 */
[----:B------:R-:W-:Y:S02]  /*0c80*/  CS2R R26, SRZ ;  /* 0x00000000001a7805 */ /* 0x000fe4000001ff00 */
[----:B------:R-:W-:Y:S02]  /*0c90*/  CS2R R28, SRZ ;  /* 0x00000000001c7805 */ /* 0x000fe4000001ff00 */
[----:B------:R-:W-:-:S02]  /*0ca0*/  CS2R R30, SRZ ;  /* 0x00000000001e7805 */ /* 0x000fc4000001ff00 */
[----:B------:R-:W-:Y:S02]  /*0cb0*/  CS2R R32, SRZ ;  /* 0x0000000000207805 */ /* 0x000fe4000001ff00 */
        /* <DEDUP_REMOVED lines=25> */
[----:B------:R-:W-:Y:S01]  /*0e50*/  CS2R R84, SRZ ;  /* 0x0000000000547805 */ /* 0x000fe2000001ff00 */
[----:B------:R-:W-:Y:S06]  /*0e60*/  @!P0 BRA `(.L_x_15) ;  /* 0x0000000000788947 */ /* 0x000fec0003800000 */
[----:B------:R-:W-:-:S04]  /*0e70*/  LOP3.LUT R7, R4, 0x1, RZ, 0xfc, !PT ;  /* 0x0000000104077812 */ /* 0x000fc800078efcff */
[----:B------:R-:W-:-:S13]  /*0e80*/  ISETP.NE.AND P0, PT, R7, 0x3, PT ;  /* 0x000000030700780c */ /* 0x000fda0003f05270 */
[----:B------:R-:W-:Y:S05]  /*0e90*/  @!P0 BRA `(.L_x_16) ;  /* 0x0000000000048947 */ /* 0x000fea0003800000 */
[----:B------:R-:W-:Y:S01]  /*0ea0*/  BPT.TRAP 0x1 ;  /* 0x000000040000795c */ /* 0x000fe20000300000 */
.L_x_16:
[----:B------:R-:W0:Y:S01]  /*0eb0*/  S2UR UR5, SR_CgaCtaId ;  /* 0x00000000000579c3 */ /* 0x000e220000008800 */
[----:B------:R-:W-:Y:S01]  /*0ec0*/  SHF.L.U32 R7, RZ, 0x1f, RZ ;  /* 0x0000001fff077819 */ /* 0x000fe200000006ff */
[----:B------:R-:W-:Y:S02]  /*0ed0*/  UMOV UR4, 0x400 ;  /* 0x0000040000047882 */ /* 0x000fe40000000000 */
[----:B0-----:R-:W-:-:S12]  /*0ee0*/  ULEA UR4, UR5, UR4, 0x18 ;  /* 0x0000000405047291 */ /* 0x001fd8000f8ec03f */
.L_x_17:
[----:B0-----:R-:W-:-:S04]  /*0ef0*/  IMAD.U32 R8, RZ, RZ, UR4 ;  /* 0x00000004ff087e24 */ /* 0x001fc8000f8e00ff */
[----:B------:R0:W1:Y:S03]  /*0f00*/  SYNCS.PHASECHK.TRANS64.TRYWAIT P0, [R8+URZ+0x36000], R7 ;  /* 0x03600007080075a7 */ /* 0x000066000800017f */
[----:B-1----:R-:W-:Y:S05]  /*0f10*/  @!P0 NANOSLEEP.SYNCS 0x989680 ;  /* 0x009896800000895d */ /* 0x002fea0003900000 */
[----:B------:R-:W1:Y:S02]  /*0f20*/  @!P0 SYNCS.PHASECHK.TRANS64 P0, [R8+URZ+0x36000], R7 ;  /* 0x03600007080085a7 */ /* 0x000e64000800007f */
[----:B-1----:R-:W-:Y:S05]  /*0f30*/  @!P0 BRA `(.L_x_17) ;  /* 0xfffffffc00ec8947 */ /* 0x002fea000383ffff */
[----:B------:R-:W-:Y:S01]  /*0f40*/  UIADD3 UR5, UR4, 0x12000, URZ ;  /* 0x0001200004057890 */ /* 0x000fe2000fffe03f */
[----:B------:R-:W-:Y:S01]  /*0f50*/  WARPGROUP.ARRIVE ;  /* 0x00000000000079c5 */ /* 0x000fe20000000000 */
[----:B------:R-:W-:Y:S02]  /*0f60*/  USHF.R.U32.HI UR4, URZ, 0x4, UR4 ;  /* 0x000000043f047899 */ /* 0x000fe40008011604 */
[----:B------:R-:W-:Y:S02]  /*0f70*/  USHF.R.U32.HI UR5, URZ, 0x4, UR5 ;  /* 0x000000043f057899 */ /* 0x000fe40008011605 */
[----:B------:R-:W-:Y:S02]  /*0f80*/  ULOP3.LUT UR4, UR4, 0x3fff, URZ, 0xc0, !UPT ;  /* 0x00003fff04047892 */ /* 0x000fe4000f8ec03f */
[----:B------:R-:W-:Y:S02]  /*0f90*/  ULOP3.LUT UR5, UR5, 0x3fff, URZ, 0xc0, !UPT ;  /* 0x00003fff05057892 */ /* 0x000fe4000f8ec03f */
[----:B------:R-:W-:-:S02]  /*0fa0*/  ULOP3.LUT UR4, UR4, 0x10000, URZ, 0xfc, !UPT ;  /* 0x0001000004047892 */ /* 0x000fc4000f8efc3f */
[----:B------:R-:W-:Y:S01]  /*0fb0*/  ULOP3.LUT UR6, UR5, 0x1000000, URZ, 0xfc, !UPT ;  /* 0x0100000005067892 */ /* 0x000fe2000f8efc3f */
[----:B------:R-:W-:Y:S02]  /*0fc0*/  UMOV UR7, 0x40000040 ;  /* 0x4000004000077882 */ /* 0x000fe40000000000 */
[----:B------:R-:W-:-:S06]  /*0fd0*/  UMOV UR5, 0x80000020 ;  /* 0x8000002000057882 */ /* 0x000fcc0000000000 */
[----:B------:R-:W-:Y:S01]  /*0fe0*/  HGMMA.64x128x16.F32 R24, gdesc[UR4].tnspB, RZ, !UPT ;  /* 0x41e00000041879f0 */ /* 0x000fe2000c7008ff */
[----:B------:R-:W-:Y:S02]  /*0ff0*/  UIADD3 UR4, UR4, 0x2, URZ ;  /* 0x0000000204047890 */ /* 0x000fe4000fffe03f */
[----:B------:R-:W-:Y:S01]  /*1000*/  UIADD3 UR6, UR6, 0x80, URZ ;  /* 0x0000008006067890 */ /* 0x000fe2000fffe03f */
[----:B------:R-:W-:Y:S01]  /*1010*/  UMOV UR5, 0x80000020 ;  /* 0x8000002000057882 */ /* 0x000fe20000000000 */
[----:B------:R-:W-:-:S07]  /*1020*/  UMOV UR7, 0x40000040 ;  /* 0x4000004000077882 */ /* 0x000fce0000000000 */
[----:B------:R-:W-:Y:S01]  /*1030*/  HGMMA.64x128x16.F32 R24, gdesc[UR4].tnspB, R24, gsb0 ;  /* 0x41e00000041879f0 */ /* 0x000fe20008000818 */
[----:B------:R-:W-:-:S05]  /*1040*/  UMOV UR4, 0x1 ;  /* 0x0000000100047882 */ /* 0x000fca0000000000 */
.L_x_15:
[----:B0-----:R-:W-:-:S05]  /*1050*/  VIMNMX R7, R6, 0x1, PT ;  /* 0x0000000106077848 */ /* 0x001fca0003fe0100 */
[----:B------:R-:W-:-:S05]  /*1060*/  IMAD.IADD R7, R6, 0x1, -R7 ;  /* 0x0000000106077824 */ /* 0x000fca00078e0a07 */
[----:B------:R-:W-:-:S13]  /*1070*/  ISETP.GE.AND P0, PT, R7, 0x1, PT ;  /* 0x000000010700780c */ /* 0x000fda0003f06270 */
[----:B------:R-:W-:Y:S05]  /*1080*/  @!P0 BRA `(.L_x_18) ;  /* 0x0000000000ec8947 */ /* 0x000fea0003800000 */
[----:B------:R-:W0:Y:S01]  /*1090*/  S2UR UR6, SR_CgaCtaId ;  /* 0x00000000000679c3 */ /* 0x000e220000008800 */
[----:B------:R-:W-:Y:S01]  /*10a0*/  UMOV UR5, 0x400 ;  /* 0x0000040000057882 */ /* 0x000fe20000000000 */
[----:B------:R-:W-:Y:S01]  /*10b0*/  LOP3.LUT R13, R4, 0x1, RZ, 0xfc, !PT ;  /* 0x00000001040d7812 */ /* 0x000fe200078efcff */
[----:B------:R-:W-:Y:S01]  /*10c0*/  IMAD.MOV.U32 R12, RZ, RZ, RZ ;  /* 0x000000ffff0c7224 */ /* 0x000fe200078e00ff */
[----:B------:R-:W-:Y:S01]  /*10d0*/  UISETP.NE.U32.AND UP0, UPT, UR4, URZ, UPT ;  /* 0x0000003f0400728c */ /* 0x000fe2000bf05070 */
[----:B------:R-:W-:Y:S02]  /*10e0*/  IMAD.MOV.U32 R8, RZ, RZ, R7 ;  /* 0x000000ffff087224 */ /* 0x000fe400078e0007 */
[----:B------:R-:W-:Y:S01]  /*10f0*/  IMAD.MOV.U32 R9, RZ, RZ, RZ ;  /* 0x000000ffff097224 */ /* 0x000fe200078e00ff */
[----:B0-----:R-:W-:-:S04]  /*1100*/  ULEA UR5, UR6, UR5, 0x18 ;  /* 0x0000000506057291 */ /* 0x001fc8000f8ec03f */
[----:B------:R-:W-:Y:S02]  /*1110*/  UIADD3 UR7, UR5, 0x12000, URZ ;  /* 0x0001200005077890 */ /* 0x000fe4000fffe03f */
[----:B------:R-:W-:Y:S02]  /*1120*/  USHF.R.U32.HI UR6, URZ, 0x4, UR5 ;  /* 0x000000043f067899 */ /* 0x000fe40008011605 */
[----:B------:R-:W-:Y:S02]  /*1130*/  USHF.R.U32.HI UR7, URZ, 0x4, UR7 ;  /* 0x000000043f077899 */ /* 0x000fe40008011607 */
[----:B------:R-:W-:Y:S02]  /*1140*/  ULOP3.LUT UR6, UR6, 0x3fff, URZ, 0xc0, !UPT ;  /* 0x00003fff06067892 */ /* 0x000fe4000f8ec03f */
[----:B------:R-:W-:Y:S02]  /*1150*/  ULOP3.LUT UR7, UR7, 0x3fff, URZ, 0xc0, !UPT ;  /* 0x00003fff07077892 */ /* 0x000fe4000f8ec03f */
[----:B------:R-:W-:-:S02]  /*1160*/  ULOP3.LUT UR6, UR6, 0x10000, URZ, 0xfc, !UPT ;  /* 0x0001000006067892 */ /* 0x000fc4000f8efc3f */
[----:B------:R-:W-:-:S12]  /*1170*/  ULOP3.LUT UR7, UR7, 0x1000000, URZ, 0xfc, !UPT ;  /* 0x0100000007077892 */ /* 0x000fd8000f8efc3f */
.L_x_23:
[----:B------:R-:W-:-:S13]  /*1180*/  ISETP.NE.AND P1, PT, R13, 0x3, PT ;  /* 0x000000030d00780c */ /* 0x000fda0003f25270 */
[----:B------:R-:W-:Y:S05]  /*1190*/  @!P1 BRA `(.L_x_19) ;  /* 0x0000000000049947 */ /* 0x000fea0003800000 */
[----:B------:R-:W-:Y:S01]  /*11a0*/  BPT.TRAP 0x1 ;  /* 0x000000040000795c */ /* 0x000fe20000300000 */
.L_x_19:
[----:B------:R-:W-:Y:S01]  /*11b0*/  SHF.L.U32 R10, R12, 0x1f, RZ ;  /* 0x0000001f0c0a7819 */ /* 0x000fe200000006ff */
[----:B------:R-:W-:-:S12]  /*11c0*/  ULEA UR8, UR4, UR5, 0x3 ;  /* 0x0000000504087291 */ /* 0x000fd8000f8e183f */
.L_x_20:
[----:B0-----:R-:W-:-:S04]  /*11d0*/  IMAD.U32 R11, RZ, RZ, UR8 ;  /* 0x00000008ff0b7e24 */ /* 0x001fc8000f8e00ff */
[----:B------:R0:W1:Y:S03]  /*11e0*/  SYNCS.PHASECHK.TRANS64.TRYWAIT P0, [R11+URZ+0x36000], R10 ;  /* 0x0360000a0b0075a7 */ /* 0x000066000800017f */
[----:B-1----:R-:W-:Y:S05]  /*11f0*/  @!P0 NANOSLEEP.SYNCS 0x989680 ;  /* 0x009896800000895d */ /* 0x002fea0003900000 */
[----:B------:R-:W1:Y:S02]  /*1200*/  @!P0 SYNCS.PHASECHK.TRANS64 P0, [R11+URZ+0x36000], R10 ;  /* 0x0360000a0b0085a7 */ /* 0x000e64000800007f */
[----:B-1----:R-:W-:Y:S05]  /*1210*/  @!P0 BRA `(.L_x_20) ;  /* 0xfffffffc00ec8947 */ /* 0x002fea000383ffff */
[----:B------:R-:W-:Y:S01]  /*1220*/  ULEA UR8, UR4, UR6, 0x8 ;  /* 0x0000000604087291 */ /* 0x000fe2000f8e403f */
[----:B------:R-:W-:Y:S01]  /*1230*/  WARPGROUP.ARRIVE ;  /* 0x00000000000079c5 */ /* 0x000fe20000000000 */
[----:B------:R-:W-:Y:S01]  /*1240*/  ULEA UR10, UR4, UR7, 0x9 ;  /* 0x00000007040a7291 */ /* 0x000fe2000f8e483f */
[----:B------:R-:W-:Y:S01]  /*1250*/  UMOV UR9, 0x80000020 ;  /* 0x8000002000097882 */ /* 0x000fe20000000000 */
[----:B------:R-:W-:-:S07]  /*1260*/  UMOV UR11, 0x40000040 ;  /* 0x40000040000b7882 */ /* 0x000fce0000000000 */
[----:B------:R-:W-:Y:S01]  /*1270*/  HGMMA.64x128x16.F32 R24, gdesc[UR8].tnspB, R24, UP0 ;  /* 0x41e00000081879f0 */ /* 0x000fe2000bf00818 */
[----:B------:R-:W-:Y:S02]  /*1280*/  UIADD3 UR8, UR8, 0x2, URZ ;  /* 0x0000000208087890 */ /* 0x000fe4000fffe03f */
[----:B------:R-:W-:Y:S01]  /*1290*/  UIADD3 UR10, UR10, 0x80, URZ ;  /* 0x000000800a0a7890 */ /* 0x000fe2000fffe03f */
[----:B------:R-:W-:Y:S01]  /*12a0*/  UMOV UR9, 0x80000020 ;  /* 0x8000002000097882 */ /* 0x000fe20000000000 */
[----:B------:R-:W-:-:S07]  /*12b0*/  UMOV UR11, 0x40000040 ;  /* 0x40000040000b7882 */ /* 0x000fce0000000000 */
[----:B------:R-:W-:Y:S03]  /*12c0*/  HGMMA.64x128x16.F32 R24, gdesc[UR8].tnspB, R24, gsb0 ;  /* 0x41e00000081879f0 */ /* 0x000fe60008000818 */
[----:B------:R-:W-:Y:S02]  /*12d0*/  WARPGROUP.DEPBAR.LE gsb0, 0x1 ;  /* 0x00008000000079c5 */ /* 0x000fe40000010100 */
[----:B------:R-:W-:Y:S05]  /*12e0*/  @!P1 BRA `(.L_x_21) ;  /* 0x0000000000049947 */ /* 0x000fea0003800000 */
[----:B------:R-:W-:Y:S01]  /*12f0*/  BPT.TRAP 0x1 ;  /* 0x000000040000795c */ /* 0x000fe20000300000 */
.L_x_21:
[----:B------:R-:W-:-:S13]  /*1300*/  ISETP.NE.AND P0, PT, R5, RZ, PT ;  /* 0x000000ff0500720c */ /* 0x000fda0003f05270 */
[----:B0-----:R-:W-:-:S05]  /*1310*/  @P0 LEA R10, R9, UR5, 0x3 ;  /* 0x00000005090a0c11 */ /* 0x001fca000f8e18ff */
[----:B------:R-:W-:-:S05]  /*1320*/  @P0 VIADD R10, R10, 0x36090 ;  /* 0x000360900a0a0836 */ /* 0x000fca0000000000 */
[----:B------:R-:W-:-:S04]  /*1330*/  @P0 PRMT R10, R3, 0x654, R10 ;  /* 0x00000654030a0816 */ /* 0x000fc8000000000a */
[----:B------:R0:W-:Y:S01]  /*1340*/  @P0 SYNCS.ARRIVE.TRANS64.RED.A1T0 RZ, [R10+URZ], RZ ;  /* 0x000000ff0aff09a7 */ /* 0x0001e2000810043f */
[----:B------:R-:W-:-:S13]  /*1350*/  ISETP.GT.U32.AND P0, PT, R4, 0x1, PT ;  /* 0x000000010400780c */ /* 0x000fda0003f04070 */
[----:B0-----:R-:W-:Y:S05]  /*1360*/  @P0 BRA `(.L_x_22) ;  /* 0x0000000000040947 */ /* 0x001fea0003800000 */
[----:B------:R-:W-:Y:S01]  /*1370*/  BPT.TRAP 0x1 ;  /* 0x000000040000795c */ /* 0x000fe20000300000 */
.L_x_22:
[----:B------:R-:W-:Y:S01]  /*1380*/  UIADD3 UR4, UR4, 0x1, URZ ;  /* 0x0000000104047890 */ /* 0x000fe2000fffe03f */
[C---:B------:R-:W-:Y:S01]  /*1390*/  ISETP.GT.AND P1, PT, R8.reuse, 0x1, PT ;  /* 0x000000010800780c */ /* 0x040fe20003f24270 */
[----:B------:R-:W-:Y:S02]  /*13a0*/  VIADD R9, R9, 0x1 ;  /* 0x0000000109097836 */ /* 0x000fe40000000000 */
[----:B------:R-:W-:Y:S01]  /*13b0*/  UISETP.NE.AND UP0, UPT, UR4, 0x12, UPT ;  /* 0x000000120400788c */ /* 0x000fe2000bf05270 */
[----:B------:R-:W-:Y:S02]  /*13c0*/  VIADD R8, R8, 0xffffffff ;  /* 0xffffffff08087836 */ /* 0x000fe40000000000 */
[C---:B------:R-:W-:Y:S01]  /*13d0*/  ISETP.NE.AND P0, PT, R9.reuse, 0x12, PT ;  /* 0x000000120900780c */ /* 0x040fe20003f05270 */
[----:B------:R-:W-:Y:S02]  /*13e0*/  USEL UR8, URZ, 0x1, UP0 ;  /* 0x000000013f087887 */ /* 0x000fe40008000000 */
[----:B------:R-:W-:Y:S01]  /*13f0*/  USEL UR4, UR4, URZ, UP0 ;  /* 0x0000003f04047287 */ /* 0x000fe20008000000 */
[----:B------:R-:W-:Y:S01]  /*1400*/  SEL R9, R9, RZ, P0 ;  /* 0x000000ff09097207 */ /* 0x000fe20000000000 */
[----:B------:R-:W-:-:S02]  /*1410*/  UPLOP3.LUT UP0, UPT, UPT, UPT, UPT, 0x80, 0x0 ;  /* 0x000000000000789c */ /* 0x000fc40003f0f070 */
[----:B------:R-:W-:Y:S01]  /*1420*/  LOP3.LUT R12, R12, UR8, RZ, 0x3c, !PT ;  /* 0x000000080c0c7c12 */ /* 0x000fe2000f8e3cff */
[----:B------:R-:W-:Y:S08]  /*1430*/  @P1 BRA `(.L_x_23) ;  /* 0xfffffffc00501947 */ /* 0x000ff0000383ffff */
.L_x_18:
[----:B------:R-:W-:Y:S01]  /*1440*/  ISETP.GE.AND P0, PT, R6, 0x1, PT ;  /* 0x000000010600780c */ /* 0x000fe20003f06270 */
[----:B------:R-:W-:-:S12]  /*1450*/  WARPGROUP.DEPBAR.LE gsb0, 0x0 ;  /* 0x00008000000079c5 */ /* 0x000fd80000010000 */
[----:B------:R-:W-:Y:S05]  /*1460*/  @!P0 BRA `(.L_x_24) ;  /* 0x0000000000548947 */ /* 0x000fea0003800000 */
[----:B------:R-:W-:-:S04]  /*1470*/  LOP3.LUT R6, R4, 0x1, RZ, 0xfc, !PT ;  /* 0x0000000104067812 */ /* 0x000fc800078efcff */
[----:B------:R-:W-:-:S13]  /*1480*/  ISETP.NE.AND P0, PT, R6, 0x3, PT ;  /* 0x000000030600780c */ /* 0x000fda0003f05270 */
[----:B------:R-:W-:Y:S05]  /*1490*/  @!P0 BRA `(.L_x_25) ;  /* 0x0000000000048947 */ /* 0x000fea0003800000 */
[----:B------:R-:W-:Y:S01]  /*14a0*/  BPT.TRAP 0x1 ;  /* 0x000000040000795c */ /* 0x000fe20000300000 */
.L_x_25:
[----:B------:R-:W-:Y:S01]  /*14b0*/  ISETP.NE.AND P0, PT, R5, RZ, PT ;  /* 0x000000ff0500720c */ /* 0x000fe20003f05270 */
[----:B------:R-:W-:Y:S01]  /*14c0*/  BSSY B0, `(.L_x_26) ;  /* 0x000000d000007945 */ /* 0x000fe20003800000 */
[----:B------:R-:W-:-:S11]  /*14d0*/  ISETP.GT.U32.AND P1, PT, R4, 0x1, PT ;  /* 0x000000010400780c */ /* 0x000fd60003f24070 */
[----:B------:R-:W-:Y:S05]  /*14e0*/  @!P0 BRA `(.L_x_27) ;  /* 0x0000000000288947 */ /* 0x000fea0003800000 */
[----:B------:R-:W0:Y:S01]  /*14f0*/  S2R R6, SR_CgaCtaId ;  /* 0x0000000000067919 */ /* 0x000e220000008800 */
[----:B------:R-:W-:-:S05]  /*1500*/  IMAD.WIDE.U32 R4, R7, 0x38e38e39, RZ ;  /* 0x38e38e3907047825 */ /* 0x000fca00078e00ff */
[----:B------:R-:W-:Y:S02]  /*1510*/  SHF.R.U32.HI R4, RZ, 0x2, R5 ;  /* 0x00000002ff047819 */ /* 0x000fe40000011605 */
[----:B------:R-:W-:-:S03]  /*1520*/  MOV R5, 0x400 ;  /* 0x0000040000057802 */ /* 0x000fc60000000f00 */
[----:B------:R-:W-:Y:S01]  /*1530*/  IMAD R7, R4, -0x12, R7 ;  /* 0xffffffee04077824 */ /* 0x000fe200078e0207 */
[----:B0-----:R-:W-:-:S05]  /*1540*/  LEA R6, R6, R5, 0x18 ;  /* 0x0000000506067211 */ /* 0x001fca00078ec0ff */
[----:B------:R-:W-:-:S04]  /*1550*/  IMAD R7, R7, 0x8, R6 ;  /* 0x0000000807077824 */ /* 0x000fc800078e0206 */
[----:B------:R-:W-:-:S05]  /*1560*/  VIADD R4, R7, 0x36090 ;  /* 0x0003609007047836 */ /* 0x000fca0000000000 */
[----:B------:R-:W-:-:S04]  /*1570*/  PRMT R4, R3, 0x654, R4 ;  /* 0x0000065403047816 */ /* 0x000fc80000000004 */
[----:B------:R0:W-:Y:S03]  /*1580*/  SYNCS.ARRIVE.TRANS64.RED.A1T0 RZ, [R4+URZ], RZ ;  /* 0x000000ff04ff79a7 */ /* 0x0001e6000810043f */
.L_x_27:
[----:B------:R-:W-:Y:S05]  /*1590*/  BSYNC B0 ;  /* 0x0000000000007941 */ /* 0x000fea0003800000 */
.L_x_26:
[----:B------:R-:W-:Y:S05]  /*15a0*/  @P1 BRA `(.L_x_24) ;  /* 0x0000000000041947 */ /* 0x000fea0003800000 */
[----:B------:R-:W-:Y:S01]  /*15b0*/  BPT.TRAP 0x1 ;  /* 0x000000040000795c */ /* 0x000fe20000300000 */
.L_x_24:
[----:B------:R-:W0:Y:S01]  /*15c0*/  S2R R3, SR_TID.X ;  /* 0x0000000000037919 */ /* 0x000e220000002100 */
[----:B------:R-:W-:Y:S01]  /*15d0*/  ULDC.64 UR4, c[0x0][0x280] ;  /* 0x0000a00000047ab9 */ /* 0x000fe20000000a00 */
[----:B------:R-:W1:Y:S01]  /*15e0*/  S2R R5, SR_CTAID.Y ;  /* 0x0000000000057919 */ /* 0x000e620000002600 */
[----:B------:R-:W4:Y:S01]  /*15f0*/  S2R R15, SR_CTAID.X ;  /* 0x00000000000f7919 */ /* 0x000f220000002500 */
[----:B0-----:R-:W-:-:S04]  /*1600*/  SHF.R.S32.HI R4, RZ, 0x1f, R3 ;  /* 0x0000001fff047819 */ /* 0x001fc80000011403 */
[----:B------:R-:W-:-:S04]  /*1610*/  LEA.HI R4, R4, R3, RZ, 0x7 ;  /* 0x0000000304047211 */ /* 0x000fc800078f38ff */
[----:B------:R-:W-:Y:S01]  /*1620*/  LOP3.LUT R4, R4, 0xffffff80, RZ, 0xc0, !PT ;  /* 0xffffff8004047812 */ /* 0x000fe200078ec0ff */
[----:B----4-:R-:W-:-:S04]  /*1630*/  IMAD.SHL.U32 R6, R15, 0x40, RZ ;  /* 0x000000400f067824 */ /* 0x010fc800078e00ff */
[----:B------:R-:W-:Y:S02]  /*1640*/  IMAD.IADD R8, R3, 0x1, -R4 ;  /* 0x0000000103087824 */ /* 0x000fe400078e0a04 */
[----:B-1----:R-:W-:-:S03]  /*1650*/  IMAD.SHL.U32 R4, R5, 0x80, RZ ;  /* 0x0000008005047824 */ /* 0x002fc600078e00ff */
[----:B------:R-:W-:Y:S02]  /*1660*/  SHF.R.S32.HI R7, RZ, 0x1f, R8 ;  /* 0x0000001fff077819 */ /* 0x000fe40000011408 */
[----:B------:R-:W-:Y:S02]  /*1670*/  ISETP.GE.AND P0, PT, R4, UR5, PT ;  /* 0x0000000504007c0c */ /* 0x000fe4000bf06270 */
[----:B------:R-:W-:Y:S02]  /*1680*/  LEA.HI R3, R7, R8, RZ, 0x2 ;  /* 0x0000000807037211 */ /* 0x000fe400078f10ff */
[----:B------:R-:W-:Y:S02]  /*1690*/  ISETP.GE.OR P0, PT, R6, UR4, P0 ;  /* 0x0000000406007c0c */ /* 0x000fe40008706670 */
[--C-:B------:R-:W-:Y:S02]  /*16a0*/  SHF.R.S32.HI R10, RZ, 0x2, R3.reuse ;  /* 0x00000002ff0a7819 */ /* 0x100fe40000011403 */
[----:B------:R-:W-:-:S04]  /*16b0*/  SHF.R.S32.HI R5, RZ, 0x1f, R3 ;  /* 0x0000001fff057819 */ /* 0x000fc80000011403 */
[----:B------:R-:W-:-:S04]  /*16c0*/  LEA.HI R5, R5, R10, RZ, 0x3 ;  /* 0x0000000a05057211 */ /* 0x000fc800078f18ff */
[----:B------:R-:W-:Y:S01]  /*16d0*/  LOP3.LUT R5, R5, 0xfffffff8, RZ, 0xc0, !PT ;  /* 0xfffffff805057812 */ /* 0x000fe200078ec0ff */
[----:B------:R-:W-:Y:S06]  /*16e0*/  @P0 EXIT ;  /* 0x000000000000094d */ /* 0x000fec0003800000 */
[----:B------:R-:W0:Y:S01]  /*16f0*/  LDC.64 R16, c[0x0][0x658] ;  /* 0x00019600ff107b82 */ /* 0x000e220000000a00 */
[----:B------:R-:W-:Y:S01]  /*1700*/  IMAD.IADD R10, R10, 0x1, -R5 ;  /* 0x000000010a0a7824 */ /* 0x000fe200078e0a05 */
[----:B------:R-:W-:Y:S02]  /*1710*/  LOP3.LUT R3, R3, 0x7ffffffc, RZ, 0xc0, !PT ;  /* 0x7ffffffc03037812 */ /* 0x000fe400078ec0ff */
[----:B------:R-:W-:Y:S02]  /*1720*/  LEA.HI R5, R7, R8, RZ, 0x5 ;  /* 0x0000000807057211 */ /* 0x000fe400078f28ff */
[----:B------:R-:W-:Y:S01]  /*1730*/  SHF.R.S32.HI R11, RZ, 0x1f, R10 ;  /* 0x0000001fff0b7819 */ /* 0x000fe2000001140a */
[----:B------:R-:W-:Y:S01]  /*1740*/  IMAD.IADD R3, R8, 0x1, -R3 ;  /* 0x0000000108037824 */ /* 0x000fe200078e0a03 */
[----:B------:R-:W-:Y:S02]  /*1750*/  SHF.R.S32.HI R5, RZ, 0x5, R5 ;  /* 0x00000005ff057819 */ /* 0x000fe40000011405 */
[----:B---3-5:R-:W-:Y:S01]  /*1760*/  FSETP.NEU.AND P1, PT, R2, RZ, PT ;  /* 0x000000ff0200720b */ /* 0x028fe20003f2d000 */
[----:B------:R-:W-:-:S02]  /*1770*/  IMAD.SHL.U32 R3, R3, 0x2, RZ ;  /* 0x0000000203037824 */ /* 0x000fc400078e00ff */
[----:B------:R-:W-:-:S03]  /*1780*/  IMAD.WIDE R14, R15, 0x40, R10 ;  /* 0x000000400f0e7825 */ /* 0x000fc600078e020a */
[----:B------:R-:W-:Y:S01]  /*1790*/  SHF.R.S32.HI R9, RZ, 0x1f, R3 ;  /* 0x0000001fff097819 */ /* 0x000fe20000011403 */
[C---:B------:R-:W-:Y:S01]  /*17a0*/  IMAD R7, R5.reuse, -0x10, -R6 ;  /* 0xfffffff005077824 */ /* 0x040fe200078e0a06 */
[C---:B------:R-:W-:Y:S01]  /*17b0*/  IADD3 R8, P0, R4.reuse, R3, RZ ;  /* 0x0000000304087210 */ /* 0x040fe20007f1e0ff */
[----:B------:R-:W-:Y:S01]  /*17c0*/  IMAD.WIDE R14, R5, 0x10, R14 ;  /* 0x00000010050e7825 */ /* 0x000fe200078e020e */
[----:B------:R-:W-:Y:S02]  /*17d0*/  IADD3 R3, -R3, UR5, -R4 ;  /* 0x0000000503037c10 */ /* 0x000fe4000fffe904 */
[----:B------:R-:W-:Y:S01]  /*17e0*/  LEA.HI.X.SX32 R9, R4, R9, 0x1, P0 ;  /* 0x0000000904097211 */ /* 0x000fe200000f0eff */
[-C--:B0-----:R-:W-:Y:S01]  /*17f0*/  IMAD R4, R15, R16.reuse, RZ ;  /* 0x000000100f047224 */ /* 0x081fe200078e02ff */
[----:B------:R-:W-:Y:S02]  /*1800*/  IADD3 R10, R7, UR4, -R10 ;  /* 0x00000004070a7c10 */ /* 0x000fe4000fffe80a */
[----:B------:R-:W-:Y:S01]  /*1810*/  ISETP.GT.AND P0, PT, R3, RZ, PT ;  /* 0x000000ff0300720c */ /* 0x000fe20003f04270 */
[----:B------:R-:W-:Y:S01]  /*1820*/  IMAD.WIDE.U32 R12, R14, R16, R8 ;  /* 0x000000100e0c7225 */ /* 0x000fe200078e0008 */
[----:B------:R-:W-:-:S02]  /*1830*/  SHF.L.U64.HI R11, R16, 0x3, R17 ;  /* 0x00000003100b7819 */ /* 0x000fc40000010211 */
[----:B------:R-:W-:Y:S01]  /*1840*/  ISETP.GT.AND P2, PT, R10, RZ, P0 ;  /* 0x000000ff0a00720c */ /* 0x000fe20000744270 */
[----:B------:R-:W-:Y:S02]  /*1850*/  IMAD R7, R14, R17, R4 ;  /* 0x000000110e077224 */ /* 0x000fe400078e0204 */
[----:B------:R-:W-:Y:S02]  /*1860*/  IMAD.SHL.U32 R16, R16, 0x8, RZ ;  /* 0x0000000810107824 */ /* 0x000fe400078e00ff */
[----:B------:R-:W-:Y:S01]  /*1870*/  IMAD.IADD R7, R13, 0x1, R7 ;  /* 0x000000010d077824 */ /* 0x000fe200078e0207 */
[----:B------:R-:W-:Y:S07]  /*1880*/  @!P1 BRA `(.L_x_28) ;  /* 0x0000002c00f49947 */ /* 0x000fee0003800000 */
[----:B------:R-:W-:Y:S01]  /*1890*/  ULDC.64 UR6, c[0x0][0x630] ;  /* 0x00018c0000067ab9 */ /* 0x000fe20000000a00 */
[----:B------:R-:W-:Y:S01]  /*18a0*/  ULDC.64 UR8, c[0x0][0x628] ;  /* 0x00018a0000087ab9 */ /* 0x000fe20000000a00 */
[----:B------:R-:W-:Y:S01]  /*18b0*/  IMAD R13, R15, UR6, RZ ;  /* 0x000000060f0d7c24 */ /* 0x000fe2000f8e02ff */
[----:B------:R-:W-:Y:S01]  /*18c0*/  ULDC.64 UR4, c[0x0][0x650] ;  /* 0x0001940000047ab9 */ /* 0x000fe20000000a00 */
[----:B------:R-:W-:-:S04]  /*18d0*/  IMAD.WIDE.U32 R18, R14, UR6, R8 ;  /* 0x000000060e127c25 */ /* 0x000fc8000f8e0008 */
[----:B------:R-:W-:Y:S01]  /*18e0*/  IMAD R13, R14, UR7, R13 ;  /* 0x000000070e0d7c24 */ /* 0x000fe2000f8e020d */
[----:B------:R-:W-:-:S03]  /*18f0*/  LEA R4, P1, R18, UR8, 0x1 ;  /* 0x0000000812047c11 */ /* 0x000fc6000f8208ff */
[----:B------:R-:W-:-:S05]  /*1900*/  IMAD.IADD R5, R19, 0x1, R13 ;  /* 0x0000000113057824 */ /* 0x000fca00078e020d */
[----:B------:R-:W-:-:S05]  /*1910*/  LEA.HI.X R5, R18, UR9, R5, 0x1, P1 ;  /* 0x0000000912057c11 */ /* 0x000fca00088f0c05 */
[----:B------:R-:W3:Y:S01]  /*1920*/  @P2 LDG.E.LTC128B.U16 R17, desc[UR12][R4.64] ;  /* 0x0000000c04112981 */ /* 0x000ee2000c1e1520 */
[C---:B------:R-:W-:Y:S01]  /*1930*/  LEA R6, P4, R12.reuse, UR4, 0x1 ;  /* 0x000000040c067c11 */ /* 0x040fe2000f8808ff */
[----:B------:R-:W-:Y:S01]  /*1940*/  BSSY B0, `(.L_x_29) ;  /* 0x000000b000007945 */ /* 0x000fe20003800000 */
[----:B------:R-:W-:Y:S02]  /*1950*/  ISETP.GT.AND P1, PT, R3, 0x1, PT ;  /* 0x000000010300780c */ /* 0x000fe40003f24270 */
[----:B------:R-:W-:Y:S02]  /*1960*/  LEA.HI.X R7, R12, UR5, R7, 0x1, P4 ;  /* 0x000000050c077c11 */ /* 0x000fe4000a0f0c07 */
[----:B------:R-:W-:Y:S01]  /*1970*/  ISETP.GT.AND P3, PT, R10, RZ, P1 ;  /* 0x000000ff0a00720c */ /* 0x000fe20000f64270 */
[----:B---3--:R-:W-:-:S05]  /*1980*/  HADD2.F32 R19, -RZ, R17.H0_H0 ;  /* 0x20000011ff137230 */ /* 0x008fca0000004100 */
[----:B------:R-:W-:-:S04]  /*1990*/  FMUL R19, R19, R2 ;  /* 0x0000000213137220 */ /* 0x000fc80000400000 */
[----:B--2---:R-:W-:-:S05]  /*19a0*/  FFMA R19, R24, R0, R19 ;  /* 0x0000000018137223 */ /* 0x004fca0000000013 */
[----:B------:R-:W-:-:S05]  /*19b0*/  F2FP.F16.F32.PACK_AB R19, RZ, R19 ;  /* 0x00000013ff13723e */ /* 0x000fca00000000ff */
[----:B------:R0:W-:Y:S01]  /*19c0*/  @P2 STG.E.U16 desc[UR12][R6.64], R19 ;  /* 0x0000001306002986 */ /* 0x0001e2000c10150c */
[----:B------:R-:W-:Y:S05]  /*19d0*/  @!P3 BRA `(.L_x_30) ;  /* 0x000000000004b947 */ /* 0x000fea0003800000 */
[----:B------:R1:W5:Y:S02]  /*19e0*/  LDG.E.LTC128B.U16 R17, desc[UR12][R4.64+0x2] ;  /* 0x0000020c04117981 */ /* 0x000364000c1e1520 */
.L_x_30:
[----:B------:R-:W-:Y:S05]  /*19f0*/  BSYNC B0 ;  /* 0x0000000000007941 */ /* 0x000fea0003800000 */
.L_x_29:
[----:B------:R-:W-:Y:S01]  /*1a00*/  USHF.L.U32 UR5, UR6, 0x3, URZ ;  /* 0x0000000306057899 */ /* 0x000fe2000800063f */
[----:B-----5:R-:W-:Y:S01]  /*1a10*/  HADD2.F32 R15, -RZ, R17.H0_H0 ;  /* 0x20000011ff0f7230 */ /* 0x020fe20000004100 */
[----:B------:R-:W-:Y:S01]  /*1a20*/  USHF.L.U64.HI UR4, UR6, 0x3, UR7 ;  /* 0x0000000306047899 */ /* 0x000fe20008010207 */
[----:B------:R-:W-:-:S03]  /*1a30*/  ISETP.GT.AND P0, PT, R10, 0x8, P0 ;  /* 0x000000080a00780c */ /* 0x000fc60000704270 */
[----:B------:R-:W-:Y:S02]  /*1a40*/  IMAD.U32 R18, RZ, RZ, UR5 ;  /* 0x00000005ff127e24 */ /* 0x000fe4000f8e00ff */
[----:B------:R-:W-:Y:S01]  /*1a50*/  FMUL R12, R15, R2 ;  /* 0x000000020f0c7220 */ /* 0x000fe20000400000 */
[----:B0-----:R-:W-:-:S03]  /*1a60*/  IMAD.U32 R19, RZ, RZ, UR4 ;  /* 0x00000004ff137e24 */ /* 0x001fc6000f8e00ff */
[----:B------:R-:W-:Y:S01]  /*1a70*/  FFMA R12, R25, R0, R12 ;  /* 0x00000000190c7223 */ /* 0x000fe2000000000c */
[----:B------:R-:W-:-:S04]  /*1a80*/  IMAD.WIDE.U32 R18, R14, UR6, R18 ;  /* 0x000000060e127c25 */ /* 0x000fc8000f8e0012 */
[----:B------:R-:W-:Y:S02]  /*1a90*/  F2FP.F16.F32.PACK_AB R12, RZ, R12 ;  /* 0x0000000cff0c723e */ /* 0x000fe400000000ff */
[----:B------:R-:W-:-:S03]  /*1aa0*/  IADD3 R14, P2, R8, R18, RZ ;  /* 0x00000012080e7210 */ /* 0x000fc60007f5e0ff */
[----:B------:R0:W-:Y:S01]  /*1ab0*/  @P3 STG.E.U16 desc[UR12][R6.64+0x2], R12 ;  /* 0x0000020c06003986 */ /* 0x0001e2000c10150c */
[----:B------:R-:W-:Y:S02]  /*1ac0*/  IADD3.X R9, R9, R13, R19, P2, !PT ;  /* 0x0000000d09097210 */ /* 0x000fe400017fe413 */
[----:B------:R-:W-:-:S04]  /*1ad0*/  LEA R8, P2, R14, UR8, 0x1 ;  /* 0x000000080e087c11 */ /* 0x000fc8000f8408ff */
[----:B------:R-:W-:Y:S02]  /*1ae0*/  LEA.HI.X R9, R14, UR9, R9, 0x1, P2 ;  /* 0x000000090e097c11 */ /* 0x000fe400090f0c09 */
[----:B------:R-:W-:-:S06]  /*1af0*/  PRMT R14, R17, 0x7610, R14 ;  /* 0x00007610110e7816 */ /* 0x000fcc000000000e */
[----:B------:R-:W2:Y:S01]  /*1b00*/  @P0 LDG.E.LTC128B.U16 R14, desc[UR12][R8.64] ;  /* 0x0000000c080e0981 */ /* 0x000ea2000c1e1520 */
[C---:B------:R-:W-:Y:S01]  /*1b10*/  SHF.L.U64.HI R11, R16.reuse, 0x1, R11 ;  /* 0x00000001100b7819 */ /* 0x040fe2000001020b */
[----:B------:R-:W-:Y:S01]  /*1b20*/  BSSY B0, `(.L_x_31) ;  /* 0x000000b000007945 */ /* 0x000fe20003800000 */
[----:B------:R-:W-:Y:S02]  /*1b30*/  LEA R16, P2, R16, R6, 0x1 ;  /* 0x0000000610107211 */ /* 0x000fe400078408ff */
[----:B------:R-:W-:-:S03]  /*1b40*/  ISETP.GT.AND P1, PT, R10, 0x8, P1 ;  /* 0x000000080a00780c */ /* 0x000fc60000f24270 */
[----:B------:R-:W-:Y:S02]  /*1b50*/  IMAD.X R17, R11, 0x1, R7, P2 ;  /* 0x000000010b117824 */ /* 0x000fe400010e0607 */
[----:B--2---:R-:W-:-:S05]  /*1b60*/  HADD2.F32 R13, -RZ, R14.H0_H0 ;  /* 0x2000000eff0d7230 */ /* 0x004fca0000004100 */
[----:B------:R-:W-:-:S04]  /*1b70*/  FMUL R13, R13, R2 ;  /* 0x000000020d0d7220 */ /* 0x000fc80000400000 */
[----:B------:R-:W-:-:S05]  /*1b80*/  FFMA R13, R26, R0, R13 ;  /* 0x000000001a0d7223 */ /* 0x000fca000000000d */
[----:B------:R-:W-:-:S05]  /*1b90*/  F2FP.F16.F32.PACK_AB R13, RZ, R13 ;  /* 0x0000000dff0d723e */ /* 0x000fca00000000ff */
[----:B------:R0:W-:Y:S01]  /*1ba0*/  @P0 STG.E.U16 desc[UR12][R16.64], R13 ;  /* 0x0000000d10000986 */ /* 0x0001e2000c10150c */
[----:B------:R-:W-:Y:S05]  /*1bb0*/  @!P1 BRA `(.L_x_32) ;  /* 0x0000000000049947 */ /* 0x000fea0003800000 */
[----:B------:R2:W5:Y:S02]  /*1bc0*/  LDG.E.LTC128B.U16 R14, desc[UR12][R8.64+0x2] ;  /* 0x0000020c080e7981 */ /* 0x000564000c1e1520 */
.L_x_32:
[----:B------:R-:W-:Y:S05]  /*1bd0*/  BSYNC B0 ;  /* 0x0000000000007941 */ /* 0x000fea0003800000 */
.L_x_31:
[----:B-----5:R-:W-:Y:S01]  /*1be0*/  HADD2.F32 R11, -RZ, R14.H0_H0 ;  /* 0x2000000eff0b7230 */ /* 0x020fe20000004100 */
[----:B------:R-:W-:Y:S01]  /*1bf0*/  ISETP.GT.AND P0, PT, R3, 0x8, PT ;  /* 0x000000080300780c */ /* 0x000fe20003f04270 */
[----:B0-----:R-:W-:Y:S01]  /*1c00*/  @P1 IMAD.MOV.U32 R13, RZ, RZ, R17 ;  /* 0x000000ffff0d1224 */ /* 0x001fe200078e0011 */
[----:B------:R-:W-:Y:S02]  /*1c10*/  BSSY B0, `(.L_x_33) ;  /* 0x000000a000007945 */ /* 0x000fe40003800000 */
[----:B------:R-:W-:Y:S01]  /*1c20*/  FMUL R12, R11, R2 ;  /* 0x000000020b0c7220 */ /* 0x000fe20000400000 */
[----:B------:R-:W-:-:S03]  /*1c30*/  ISETP.GT.AND P2, PT, R10, RZ, P0 ;  /* 0x000000ff0a00720c */ /* 0x000fc60000744270 */
[----:B------:R-:W-:-:S05]  /*1c40*/  FFMA R12, R27, R0, R12 ;  /* 0x000000001b0c7223 */ /* 0x000fca000000000c */
[----:B------:R-:W-:-:S04]  /*1c50*/  F2FP.F16.F32.PACK_AB R12, RZ, R12 ;  /* 0x0000000cff0c723e */ /* 0x000fc800000000ff */
[----:B------:R-:W-:Y:S01]  /*1c60*/  PRMT R11, R12, 0x7610, R11 ;  /* 0x000076100c0b7816 */ /* 0x000fe2000000000b */
[----:B------:R-:W-:-:S05]  /*1c70*/  @P1 IMAD.MOV.U32 R12, RZ, RZ, R16 ;  /* 0x000000ffff0c1224 */ /* 0x000fca00078e0010 */
[----:B------:R0:W-:Y:S01]  /*1c80*/  @P1 STG.E.U16 desc[UR12][R12.64+0x2], R11 ;  /* 0x0000020b0c001986 */ /* 0x0001e2000c10150c */
[----:B------:R-:W-:Y:S05]  /*1c90*/  @!P2 BRA `(.L_x_34) ;  /* 0x000000000004a947 */ /* 0x000fea0003800000 */
[----:B------:R3:W5:Y:S02]  /*1ca0*/  LDG.E.LTC128B.U16 R14, desc[UR12][R4.64+0x10] ;  /* 0x0000100c040e7981 */ /* 0x000764000c1e1520 */
.L_x_34:
[----:B------:R-:W-:Y:S05]  /*1cb0*/  BSYNC B0 ;  /* 0x0000000000007941 */ /* 0x000fea0003800000 */
.L_x_33:
[----:B0----5:R-:W-:Y:S01]  /*1cc0*/  HADD2.F32 R11, -RZ, R14.H0_H0 ;  /* 0x2000000eff0b7230 */ /* 0x021fe20000004100 */
[----:B------:R-:W-:Y:S01]  /*1cd0*/  ISETP.GT.AND P1, PT, R3, 0x9, PT ;  /* 0x000000090300780c */ /* 0x000fe20003f24270 */
[----:B------:R-:W-:Y:S03]  /*1ce0*/  BSSY B0, `(.L_x_35) ;  /* 0x0000008000007945 */ /* 0x000fe60003800000 */
[----:B------:R-:W-:Y:S01]  /*1cf0*/  FMUL R11, R11, R2 ;  /* 0x000000020b0b7220 */ /* 0x000fe20000400000 */
[----:B------:R-:W-:-:S03]  /*1d00*/  ISETP.GT.AND P3, PT, R10, RZ, P1 ;  /* 0x000000ff0a00720c */ /* 0x000fc60000f64270 */
[----:B------:R-:W-:-:S05]  /*1d10*/  FFMA R11, R28, R0, R11 ;  /* 0x000000001c0b7223 */ /* 0x000fca000000000b */
[----:B------:R-:W-:-:S05]  /*1d20*/  F2FP.F16.F32.PACK_AB R11, RZ, R11 ;  /* 0x0000000bff0b723e */ /* 0x000fca00000000ff */
[----:B------:R0:W-:Y:S01]  /*1d30*/  @P2 STG.E.U16 desc[UR12][R6.64+0x10], R11 ;  /* 0x0000100b06002986 */ /* 0x0001e2000c10150c */
[----:B------:R-:W-:Y:S05]  /*1d40*/  @!P3 BRA `(.L_x_36) ;  /* 0x000000000004b947 */ /* 0x000fea0003800000 */
[----:B------:R4:W5:Y:S02]  /*1d50*/  LDG.E.LTC128B.U16 R14, desc[UR12][R4.64+0x12] ;  /* 0x0000120c040e7981 */ /* 0x000964000c1e1520 */
.L_x_36:
[----:B------:R-:W-:Y:S05]  /*1d60*/  BSYNC B0 ;  /* 0x0000000000007941 */ /* 0x000fea0003800000 */
.L_x_35:
[----:B0----5:R-:W-:Y:S01]  /*1d70*/  HADD2.F32 R11, -RZ, R14.H0_H0 ;  /* 0x2000000eff0b7230 */ /* 0x021fe20000004100 */
[----:B------:R-:W-:Y:S01]  /*1d80*/  ISETP.GT.AND P0, PT, R10, 0x8, P0 ;  /* 0x000000080a00780c */ /* 0x000fe20000704270 */
[----:B------:R-:W-:Y:S03]  /*1d90*/  BSSY B0, `(.L_x_37) ;  /* 0x0000007000007945 */ /* 0x000fe60003800000 */
[----:B------:R-:W-:-:S04]  /*1da0*/  FMUL R12, R11, R2 ;  /* 0x000000020b0c7220 */ /* 0x000fc80000400000 */
[----:B------:R-:W-:-:S05]  /*1db0*/  FFMA R12, R29, R0, R12 ;  /* 0x000000001d0c7223 */ /* 0x000fca000000000c */
[----:B------:R-:W-:-:S05]  /*1dc0*/  F2FP.F16.F32.PACK_AB R12, RZ, R12 ;  /* 0x0000000cff0c723e */ /* 0x000fca00000000ff */
[----:B------:R0:W-:Y:S01]  /*1dd0*/  @P3 STG.E.U16 desc[UR12][R6.64+0x12], R12 ;  /* 0x0000120c06003986 */ /* 0x0001e2000c10150c */
[----:B------:R-:W-:Y:S05]  /*1de0*/  @!P0 BRA `(.L_x_38) ;  /* 0x0000000000048947 */ /* 0x000fea0003800000 */
[----:B------:R0:W5:Y:S02]  /*1df0*/  LDG.E.LTC128B.U16 R14, desc[UR12][R8.64+0x10] ;  /* 0x0000100c080e7981 */ /* 0x000164000c1e1520 */
.L_x_38:
[----:B------:R-:W-:Y:S05]  /*1e00*/  BSYNC B0 ;  /* 0x0000000000007941 */ /* 0x000fea0003800000 */
.L_x_37:
[----:B-----5:R-:W-:Y:S01]  /*1e10*/  HADD2.F32 R11, -RZ, R14.H0_H0 ;  /* 0x2000000eff0b7230 */ /* 0x020fe20000004100 */
[----:B------:R-:W-:Y:S01]  /*1e20*/  ISETP.GT.AND P1, PT, R10, 0x8, P1 ;  /* 0x000000080a00780c */ /* 0x000fe20000f24270 */
[----:B0-----:R-:W-:Y:S01]  /*1e30*/  @P0 IMAD.MOV.U32 R12, RZ, RZ, R16 ;  /* 0x000000ffff0c0224 */ /* 0x001fe200078e0010 */
[----:B------:R-:W-:Y:S01]  /*1e40*/  BSSY B0, `(.L_x_39) ;  /* 0x0000008000007945 */ /* 0x000fe20003800000 */
[----:B------:R-:W-:Y:S02]  /*1e50*/  @P0 IMAD.MOV.U32 R13, RZ, RZ, R17 ;  /* 0x000000ffff0d0224 */ /* 0x000fe400078e0011 */
[----:B------:R-:W-:-:S04]  /*1e60*/  FMUL R11, R11, R2 ;  /* 0x000000020b0b7220 */ /* 0x000fc80000400000 */
[----:B------:R-:W-:-:S05]  /*1e70*/  FFMA R11, R30, R0, R11 ;  /* 0x000000001e0b7223 */ /* 0x000fca000000000b */
[----:B------:R-:W-:-:S05]  /*1e80*/  F2FP.F16.F32.PACK_AB R11, RZ, R11 ;  /* 0x0000000bff0b723e */ /* 0x000fca00000000ff */
[----:B------:R0:W-:Y:S01]  /*1e90*/  @P0 STG.E.U16 desc[UR12][R12.64+0x10], R11 ;  /* 0x0000100b0c000986 */ /* 0x0001e2000c10150c */
[----:B------:R-:W-:Y:S05]  /*1ea0*/  @!P1 BRA `(.L_x_40) ;  /* 0x0000000000049947 */ /* 0x000fea0003800000 */
[----:B------:R0:W5:Y:S02]  /*1eb0*/  LDG.E.LTC128B.U16 R14, desc[UR12][R8.64+0x12] ;  /* 0x0000120c080e7981 */ /* 0x000164000c1e1520 */
.L_x_40:
[----:B------:R-:W-:Y:S05]  /*1ec0*/  BSYNC B0 ;  /* 0x0000000000007941 */ /* 0x000fea0003800000 */
.L_x_39:
[----:B0----5:R-:W-:Y:S01]  /*1ed0*/  HADD2.F32 R11, -RZ, R14.H0_H0 ;  /* 0x2000000eff0b7230 */ /* 0x021fe20000004100 */
[----:B------:R-:W-:Y:S01]  /*1ee0*/  ISETP.GT.AND P0, PT, R3, 0x10, PT ;  /* 0x000000100300780c */ /* 0x000fe20003f04270 */
[----:B------:R-:W-:Y:S01]  /*1ef0*/  @P1 IMAD.MOV.U32 R13, RZ, RZ, R17 ;  /* 0x000000ffff0d1224 */ /* 0x000fe200078e0011 */
        /* <DEDUP_REMOVED lines=10> */
.L_x_42:
[----:B------:R-:W-:Y:S05]  /*1fa0*/  BSYNC B0 ;  /* 0x0000000000007941 */ /* 0x000fea0003800000 */
.L_x_41:
        /* <DEDUP_REMOVED lines=10> */
.L_x_44:
[----:B------:R-:W-:Y:S05]  /*2050*/  BSYNC B0 ;  /* 0x0000000000007941 */ /* 0x000fea0003800000 */
.L_x_43:
        /* <DEDUP_REMOVED lines=9> */
.L_x_46:
[----:B------:R-:W-:Y:S05]  /*20f0*/  BSYNC B0 ;  /* 0x0000000000007941 */ /* 0x000fea0003800000 */
.L_x_45:
        /* <DEDUP_REMOVED lines=11> */
.L_x_48:
[----:B------:R-:W-:Y:S05]  /*21b0*/  BSYNC B0 ;  /* 0x0000000000007941 */ /* 0x000fea0003800000 */
.L_x_47:
        /* <DEDUP_REMOVED lines=13> */
.L_x_50:
[----:B------:R-:W-:Y:S05]  /*2290*/  BSYNC B0 ;  /* 0x0000000000007941 */ /* 0x000fea0003800000 */
.L_x_49:
        /* <DEDUP_REMOVED lines=10> */
.L_x_52:
[----:B------:R-:W-:Y:S05]  /*2340*/  BSYNC B0 ;  /* 0x0000000000007941 */ /* 0x000fea0003800000 */
.L_x_51:
        /* <DEDUP_REMOVED lines=9> */
.L_x_54:
[----:B------:R-:W-:Y:S05]  /*23e0*/  BSYNC B0 ;  /* 0x0000000000007941 */ /* 0x000fea0003800000 */
.L_x_53:
        /* <DEDUP_REMOVED lines=11> */
.L_x_56:
[----:B------:R-:W-:Y:S05]  /*24a0*/  BSYNC B0 ;  /* 0x0000000000007941 */ /* 0x000fea0003800000 */
.L_x_55:
        /* <DEDUP_REMOVED lines=13> */
.L_x_58:
[----:B------:R-:W-:Y:S05]  /*2580*/  BSYNC B0 ;  /* 0x0000000000007941 */ /* 0x000fea0003800000 */
.L_x_57:
        /* <DEDUP_REMOVED lines=10> */
.L_x_60:
[----:B------:R-:W-:Y:S05]  /*2630*/  BSYNC B0 ;  /* 0x0000000000007941 */ /* 0x000fea0003800000 */
.L_x_59:
        /* <DEDUP_REMOVED lines=9> */
.L_x_62:
[----:B------:R-:W-:Y:S05]  /*26d0*/  BSYNC B0 ;  /* 0x0000000000007941 */ /* 0x000fea0003800000 */
.L_x_61:
        /* <DEDUP_REMOVED lines=11> */
.L_x_64:
[----:B------:R-:W-:Y:S05]  /*2790*/  BSYNC B0 ;  /* 0x0000000000007941 */ /* 0x000fea0003800000 */
.L_x_63:
        /* <DEDUP_REMOVED lines=13> */
.L_x_66:
[----:B------:R-:W-:Y:S05]  /*2870*/  BSYNC B0 ;  /* 0x0000000000007941 */ /* 0x000fea0003800000 */
.L_x_65:
        /* <DEDUP_REMOVED lines=10> */
.L_x_68:
[----:B------:R-:W-:Y:S05]  /*2920*/  BSYNC B0 ;  /* 0x0000000000007941 */ /* 0x000fea0003800000 */
.L_x_67:
        /* <DEDUP_REMOVED lines=9> */
.L_x_70:
[----:B------:R-:W-:Y:S05]  /*29c0*/  BSYNC B0 ;  /* 0x0000000000007941 */ /* 0x000fea0003800000 */
.L_x_69:
        /* <DEDUP_REMOVED lines=11> */
.L_x_72:
[----:B------:R-:W-:Y:S05]  /*2a80*/  BSYNC B0 ;  /* 0x0000000000007941 */ /* 0x000fea0003800000 */
.L_x_71:
        /* <DEDUP_REMOVED lines=13> */
.L_x_74:
[----:B------:R-:W-:Y:S05]  /*2b60*/  BSYNC B0 ;  /* 0x0000000000007941 */ /* 0x000fea0003800000 */
.L_x_73:
        /* <DEDUP_REMOVED lines=10> */
.L_x_76:
[----:B------:R-:W-:Y:S05]  /*2c10*/  BSYNC B0 ;  /* 0x0000000000007941 */ /* 0x000fea0003800000 */
.L_x_75:
        /* <DEDUP_REMOVED lines=9> */
.L_x_78:
[----:B------:R-:W-:Y:S05]  /*2cb0*/  BSYNC B0 ;  /* 0x0000000000007941 */ /* 0x000fea0003800000 */
.L_x_77:
        /* <DEDUP_REMOVED lines=11> */
.L_x_80:
[----:B------:R-:W-:Y:S05]  /*2d70*/  BSYNC B0 ;  /* 0x0000000000007941 */ /* 0x000fea0003800000 */
.L_x_79:
        /* <DEDUP_REMOVED lines=13> */
.L_x_82:
[----:B------:R-:W-:Y:S05]  /*2e50*/  BSYNC B0 ;  /* 0x0000000000007941 */ /* 0x000fea0003800000 */
.L_x_81:
        /* <DEDUP_REMOVED lines=10> */
.L_x_84:
[----:B------:R-:W-:Y:S05]  /*2f00*/  BSYNC B0 ;  /* 0x0000000000007941 */ /* 0x000fea0003800000 */
.L_x_83:
        /* <DEDUP_REMOVED lines=9> */
.L_x_86:
[----:B------:R-:W-:Y:S05]  /*2fa0*/  BSYNC B0 ;  /* 0x0000000000007941 */ /* 0x000fea0003800000 */
.L_x_85:
        /* <DEDUP_REMOVED lines=11> */
.L_x_88:
[----:B------:R-:W-:Y:S05]  /*3060*/  BSYNC B0 ;  /* 0x0000000000007941 */ /* 0x000fea0003800000 */
.L_x_87:
        /* <DEDUP_REMOVED lines=13> */
.L_x_90:
[----:B------:R-:W-:Y:S05]  /*3140*/  BSYNC B0 ;  /* 0x0000000000007941 */ /* 0x000fea0003800000 */
.L_x_89:
        /* <DEDUP_REMOVED lines=10> */
.L_x_92:
[----:B------:R-:W-:Y:S05]  /*31f0*/  BSYNC B0 ;  /* 0x0000000000007941 */ /* 0x000fea0003800000 */
.L_x_91:
        /* <DEDUP_REMOVED lines=9> */
.L_x_94:
[----:B------:R-:W-:Y:S05]  /*3290*/  BSYNC B0 ;  /* 0x0000000000007941 */ /* 0x000fea0003800000 */
.L_x_93:
        /* <DEDUP_REMOVED lines=11> */
.L_x_96:
[----:B------:R-:W-:Y:S05]  /*3350*/  BSYNC B0 ;  /* 0x0000000000007941 */ /* 0x000fea0003800000 */
.L_x_95:
        /* <DEDUP_REMOVED lines=13> */
.L_x_98:
[----:B------:R-:W-:Y:S05]  /*3430*/  BSYNC B0 ;  /* 0x0000000000007941 */ /* 0x000fea0003800000 */
.L_x_97:
        /* <DEDUP_REMOVED lines=10> */
.L_x_100:
[----:B------:R-:W-:Y:S05]  /*34e0*/  BSYNC B0 ;  /* 0x0000000000007941 */ /* 0x000fea0003800000 */
.L_x_99:
        /* <DEDUP_REMOVED lines=9> */
.L_x_102:
[----:B------:R-:W-:Y:S05]  /*3580*/  BSYNC B0 ;  /* 0x0000000000007941 */ /* 0x000fea0003800000 */
.L_x_101:
        /* <DEDUP_REMOVED lines=11> */
.L_x_104:
[----:B------:R-:W-:Y:S05]  /*3640*/  BSYNC B0 ;  /* 0x0000000000007941 */ /* 0x000fea0003800000 */
.L_x_103:
        /* <DEDUP_REMOVED lines=13> */
.L_x_106:
[----:B------:R-:W-:Y:S05]  /*3720*/  BSYNC B0 ;  /* 0x0000000000007941 */ /* 0x000fea0003800000 */
.L_x_105:
        /* <DEDUP_REMOVED lines=10> */
.L_x_108:
[----:B------:R-:W-:Y:S05]  /*37d0*/  BSYNC B0 ;  /* 0x0000000000007941 */ /* 0x000fea0003800000 */
.L_x_107:
        /* <DEDUP_REMOVED lines=9> */
.L_x_110:
[----:B------:R-:W-:Y:S05]  /*3870*/  BSYNC B0 ;  /* 0x0000000000007941 */ /* 0x000fea0003800000 */
.L_x_109:
        /* <DEDUP_REMOVED lines=11> */
.L_x_112:
[----:B------:R-:W-:Y:S05]  /*3930*/  BSYNC B0 ;  /* 0x0000000000007941 */ /* 0x000fea0003800000 */
.L_x_111:
        /* <DEDUP_REMOVED lines=13> */
.L_x_114:
[----:B------:R-:W-:Y:S05]  /*3a10*/  BSYNC B0 ;  /* 0x0000000000007941 */ /* 0x000fea0003800000 */
.L_x_113:
        /* <DEDUP_REMOVED lines=10> */
.L_x_116:
[----:B------:R-:W-:Y:S05]  /*3ac0*/  BSYNC B0 ;  /* 0x0000000000007941 */ /* 0x000fea0003800000 */
.L_x_115:
        /* <DEDUP_REMOVED lines=9> */
.L_x_118:
[----:B------:R-:W-:Y:S05]  /*3b60*/  BSYNC B0 ;  /* 0x0000000000007941 */ /* 0x000fea0003800000 */
.L_x_117:
        /* <DEDUP_REMOVED lines=11> */
.L_x_120:
[----:B------:R-:W-:Y:S05]  /*3c20*/  BSYNC B0 ;  /* 0x0000000000007941 */ /* 0x000fea0003800000 */
.L_x_119:
        /* <DEDUP_REMOVED lines=13> */
.L_x_122:
[----:B------:R-:W-:Y:S05]  /*3d00*/  BSYNC B0 ;  /* 0x0000000000007941 */ /* 0x000fea0003800000 */
.L_x_121:
        /* <DEDUP_REMOVED lines=10> */
.L_x_124:
[----:B------:R-:W-:Y:S05]  /*3db0*/  BSYNC B0 ;  /* 0x0000000000007941 */ /* 0x000fea0003800000 */
.L_x_123:
        /* <DEDUP_REMOVED lines=9> */
.L_x_126:
[----:B------:R-:W-:Y:S05]  /*3e50*/  BSYNC B0 ;  /* 0x0000000000007941 */ /* 0x000fea0003800000 */
.L_x_125:
        /* <DEDUP_REMOVED lines=11> */
.L_x_128:
[----:B------:R-:W-:Y:S05]  /*3f10*/  BSYNC B0 ;  /* 0x0000000000007941 */ /* 0x000fea0003800000 */
.L_x_127:
        /* <DEDUP_REMOVED lines=13> */
.L_x_130:
[----:B------:R-:W-:Y:S05]  /*3ff0*/  BSYNC B0 ;  /* 0x0000000000007941 */ /* 0x000fea0003800000 */
.L_x_129:
        /* <DEDUP_REMOVED lines=10> */
.L_x_132:
[----:B------:R-:W-:Y:S05]  /*40a0*/  BSYNC B0 ;  /* 0x0000000000007941 */ /* 0x000fea0003800000 */
.L_x_131:
        /* <DEDUP_REMOVED lines=9> */
.L_x_134:
[----:B------:R-:W-:Y:S05]  /*4140*/  BSYNC B0 ;  /* 0x0000000000007941 */ /* 0x000fea0003800000 */
.L_x_133:
        /* <DEDUP_REMOVED lines=11> */
.L_x_136:
[----:B------:R-:W-:Y:S05]  /*4200*/  BSYNC B0 ;  /* 0x0000000000007941 */ /* 0x000fea0003800000 */
.L_x_135:
        /* <DEDUP_REMOVED lines=13> */
.L_x_138:
[----:B------:R-:W-:Y:S05]  /*42e0*/  BSYNC B0 ;  /* 0x0000000000007941 */ /* 0x000fea0003800000 */
.L_x_137:
        /* <DEDUP_REMOVED lines=10> */
.L_x_140:
[----:B------:R-:W-:Y:S05]  /*4390*/  BSYNC B0 ;  /* 0x0000000000007941 */ /* 0x000fea0003800000 */
.L_x_139:
        /* <DEDUP_REMOVED lines=9> */
.L_x_142:
[----:B------:R-:W-:Y:S05]  /*4430*/  BSYNC B0 ;  /* 0x0000000000007941 */ /* 0x000fea0003800000 */
.L_x_141:
        /* <DEDUP_REMOVED lines=11> */
.L_x_144:
[----:B------:R-:W-:Y:S05]  /*44f0*/  BSYNC B0 ;  /* 0x0000000000007941 */ /* 0x000fea0003800000 */
.L_x_143:
        /* <DEDUP_REMOVED lines=13> */
.L_x_146:
[----:B------:R-:W-:Y:S05]  /*45d0*/  BSYNC B0 ;  /* 0x0000000000007941 */ /* 0x000fea0003800000 */
.L_x_145:
        /* <DEDUP_REMOVED lines=10> */
.L_x_148:
[----:B------:R-:W-:Y:S05]  /*4680*/  BSYNC B0 ;  /* 0x0000000000007941 */ /* 0x000fea0003800000 */
.L_x_147:
[----:B-----5:R-:W-:Y:S01]  /*4690*/  HADD2.F32 R3, -RZ, R14.H0_H0 ;  /* 0x2000000eff037230 */ /* 0x020fe20000004100 */
[----:B------:R-:W-:Y:S01]  /*46a0*/  ISETP.GT.AND P0, PT, R10, 0x8, P0 ;  /* 0x000000080a00780c */ /* 0x000fe20000704270 */
[----:B------:R-:W-:Y:S03]  /*46b0*/  BSSY B0, `(.L_x_149) ;  /* 0x0000007000007945 */ /* 0x000fe60003800000 */
[----:B01-34-:R-:W-:-:S04]  /*46c0*/  FMUL R4, R3, R2 ;  /* 0x0000000203047220 */ /* 0x01bfc80000400000 */
[----:B------:R-:W-:-:S05]  /*46d0*/  FFMA R4, R85, R0, R4 ;  /* 0x0000000055047223 */ /* 0x000fca0000000004 */
[----:B------:R-:W-:-:S05]  /*46e0*/  F2FP.F16.F32.PACK_AB R4, RZ, R4 ;  /* 0x00000004ff04723e */ /* 0x000fca00000000ff */
[----:B------:R0:W-:Y:S01]  /*46f0*/  @P3 STG.E.U16 desc[UR12][R6.64+0xf2], R4 ;  /* 0x0000f20406003986 */ /* 0x0001e2000c10150c */
[----:B------:R-:W-:Y:S05]  /*4700*/  @!P0 BRA `(.L_x_150) ;  /* 0x0000000000048947 */ /* 0x000fea0003800000 */
[----:B------:R1:W5:Y:S02]  /*4710*/  LDG.E.LTC128B.U16 R14, desc[UR12][R8.64+0xf0] ;  /* 0x0000f00c080e7981 */ /* 0x000364000c1e1520 */
.L_x_150:
[----:B------:R-:W-:Y:S05]  /*4720*/  BSYNC B0 ;  /* 0x0000000000007941 */ /* 0x000fea0003800000 */
.L_x_149:
        /* <DEDUP_REMOVED lines=11> */
.L_x_152:
[----:B------:R-:W-:Y:S05]  /*47e0*/  BSYNC B0 ;  /* 0x0000000000007941 */ /* 0x000fea0003800000 */
.L_x_151:
[----:B0----5:R-:W-:-:S05]  /*47f0*/  HADD2.F32 R3, -RZ, R14.H0_H0 ;  /* 0x2000000eff037230 */ /* 0x021fca0000004100 */
[----:B------:R-:W-:-:S04]  /*4800*/  FMUL R2, R3, R2 ;  /* 0x0000000203027220 */ /* 0x000fc80000400000 */
[----:B------:R-:W-:Y:S01]  /*4810*/  FFMA R2, R87, R0, R2 ;  /* 0x0000000057027223 */ /* 0x000fe20000000002 */
[----:B------:R-:W-:Y:S06]  /*4820*/  @!P1 EXIT ;  /* 0x000000000000994d */ /* 0x000fec0003800000 */
[----:B------:R-:W-:-:S05]  /*4830*/  F2FP.F16.F32.PACK_AB R2, RZ, R2 ;  /* 0x00000002ff02723e */ /* 0x000fca00000000ff */
[----:B------:R-:W-:Y:S01]  /*4840*/  STG.E.U16 desc[UR12][R16.64+0xf2], R2 ;  /* 0x0000f20210007986 */ /* 0x000fe2000c10150c */
[----:B------:R-:W-:Y:S05]  /*4850*/  EXIT ;  /* 0x000000000000794d */ /* 0x000fea0003800000 */
.L_x_28:
[----:B------:R-:W-:Y:S01]  /*4860*/  ISETP.GT.AND P3, PT, R3, 0x1, PT ;  /* 0x000000010300780c */ /* 0x000fe20003f64270 */
[----:B------:R-:W-:Y:S01]  /*4870*/  ULDC.64 UR4, c[0x0][0x650] ;  /* 0x0001940000047ab9 */ /* 0x000fe20000000a00 */
[-C--:B--2---:R-:W-:Y:S01]  /*4880*/  FMUL R24, R24, R0.reuse ;  /* 0x0000000018187220 */ /* 0x084fe20000400000 */
[-C--:B------:R-:W-:Y:S01]  /*4890*/  FMUL R25, R25, R0.reuse ;  /* 0x0000000019197220 */ /* 0x080fe20000400000 */
[----:B------:R-:W-:Y:S01]  /*48a0*/  ISETP.GT.AND P4, PT, R10, RZ, P3 ;  /* 0x000000ff0a00720c */ /* 0x000fe20001f84270 */
[-C--:B------:R-:W-:Y:S01]  /*48b0*/  FMUL R26, R26, R0.reuse ;  /* 0x000000001a1a7220 */ /* 0x080fe20000400000 */
[----:B------:R-:W-:Y:S01]  /*48c0*/  LEA R4, P1, R12, UR4, 0x1 ;  /* 0x000000040c047c11 */ /* 0x000fe2000f8208ff */
[----:B------:R-:W-:Y:S01]  /*48d0*/  FMUL R27, R27, R0 ;  /* 0x000000001b1b7220 */ /* 0x000fe20000400000 */
[----:B------:R-:W-:Y:S01]  /*48e0*/  F2FP.F16.F32.PACK_AB R24, RZ, R24 ;  /* 0x00000018ff18723e */ /* 0x000fe200000000ff */
[-C--:B------:R-:W-:Y:S01]  /*48f0*/  FMUL R28, R28, R0.reuse ;  /* 0x000000001c1c7220 */ /* 0x080fe20000400000 */
[----:B------:R-:W-:Y:S01]  /*4900*/  LEA.HI.X R5, R12, UR5, R7, 0x1, P1 ;  /* 0x000000050c057c11 */ /* 0x000fe200088f0c07 */
[-C--:B------:R-:W-:Y:S01]  /*4910*/  FMUL R29, R29, R0.reuse ;  /* 0x000000001d1d7220 */ /* 0x080fe20000400000 */
[----:B------:R-:W-:Y:S01]  /*4920*/  F2FP.F16.F32.PACK_AB R25, RZ, R25 ;  /* 0x00000019ff19723e */ /* 0x000fe200000000ff */
[-C--:B------:R-:W-:Y:S01]  /*4930*/  FMUL R30, R30, R0.reuse ;  /* 0x000000001e1e7220 */ /* 0x080fe20000400000 */
[----:B------:R-:W-:Y:S01]  /*4940*/  ISETP.GT.AND P3, PT, R10, 0x8, P3 ;  /* 0x000000080a00780c */ /* 0x000fe20001f64270 */
[----:B------:R-:W-:Y:S01]  /*4950*/  @P2 STG.E.U16 desc[UR12][R4.64], R24 ;  /* 0x0000001804002986 */ /* 0x000fe2000c10150c */
[----:B------:R-:W-:Y:S01]  /*4960*/  SHF.L.U64.HI R11, R16, 0x1, R11 ;  /* 0x00000001100b7819 */ /* 0x000fe2000001020b */
[----:B------:R-:W-:Y:S01]  /*4970*/  FMUL R31, R31, R0 ;  /* 0x000000001f1f7220 */ /* 0x000fe20000400000 */
[----:B------:R-:W-:Y:S01]  /*4980*/  ISETP.GT.AND P2, PT, R10, 0x8, P0 ;  /* 0x000000080a00780c */ /* 0x000fe20000744270 */
[----:B------:R-:W-:Y:S01]  /*4990*/  @P4 STG.E.U16 desc[UR12][R4.64+0x2], R25 ;  /* 0x0000021904004986 */ /* 0x000fe2000c10150c */
[----:B------:R-:W-:Y:S01]  /*49a0*/  LEA R16, P4, R16, R4, 0x1 ;  /* 0x0000000410107211 */ /* 0x000fe200078808ff */
[-C--:B------:R-:W-:Y:S01]  /*49b0*/  FMUL R32, R32, R0.reuse ;  /* 0x0000000020207220 */ /* 0x080fe20000400000 */
[----:B------:R-:W-:Y:S01]  /*49c0*/  ISETP.GT.AND P1, PT, R3, 0x8, PT ;  /* 0x000000080300780c */ /* 0x000fe20003f24270 */
[-C--:B------:R-:W-:Y:S01]  /*49d0*/  FMUL R33, R33, R0.reuse ;  /* 0x0000000021217220 */ /* 0x080fe20000400000 */
[----:B------:R-:W-:Y:S01]  /*49e0*/  ISETP.GT.AND P0, PT, R3, 0x9, PT ;  /* 0x000000090300780c */ /* 0x000fe20003f04270 */
[----:B------:R-:W-:Y:S01]  /*49f0*/  IMAD.X R17, R11, 0x1, R5, P4 ;  /* 0x000000010b117824 */ /* 0x000fe200020e0605 */
[C---:B------:R-:W-:Y:S01]  /*4a00*/  ISETP.GT.AND P5, PT, R10.reuse, RZ, P1 ;  /* 0x000000ff0a00720c */ /* 0x040fe20000fa4270 */
[--C-:B------:R-:W-:Y:S01]  /*4a10*/  @P3 IMAD.MOV.U32 R6, RZ, RZ, R16.reuse ;  /* 0x000000ffff063224 */ /* 0x100fe200078e0010 */
[C---:B------:R-:W-:Y:S01]  /*4a20*/  ISETP.GT.AND P4, PT, R10.reuse, RZ, P0 ;  /* 0x000000ff0a00720c */ /* 0x040fe20000784270 */
[--C-:B------:R-:W-:Y:S01]  /*4a30*/  @P3 IMAD.MOV.U32 R7, RZ, RZ, R17.reuse ;  /* 0x000000ffff073224 */ /* 0x100fe200078e0011 */
[----:B------:R-:W-:Y:S01]  /*4a40*/  ISETP.GT.AND P1, PT, R10, 0x8, P1 ;  /* 0x000000080a00780c */ /* 0x000fe20000f24270 */
[----:B------:R-:W-:Y:S01]  /*4a50*/  FMUL R34, R34, R0 ;  /* 0x0000000022227220 */ /* 0x000fe20000400000 */
[----:B------:R-:W-:Y:S01]  /*4a60*/  F2FP.F16.F32.PACK_AB R26, RZ, R26 ;  /* 0x0000001aff1a723e */ /* 0x000fe200000000ff */
[-C--:B------:R-:W-:Y:S01]  /*4a70*/  FMUL R35, R35, R0.reuse ;  /* 0x0000000023237220 */ /* 0x080fe20000400000 */
[----:B------:R-:W-:Y:S01]  /*4a80*/  F2FP.F16.F32.PACK_AB R27, RZ, R27 ;  /* 0x0000001bff1b723e */ /* 0x000fe200000000ff */
[----:B------:R-:W-:Y:S01]  /*4a90*/  FMUL R36, R36, R0 ;  /* 0x0000000024247220 */ /* 0x000fe20000400000 */
[----:B------:R-:W-:Y:S01]  /*4aa0*/  F2FP.F16.F32.PACK_AB R28, RZ, R28 ;  /* 0x0000001cff1c723e */ /* 0x000fe200000000ff */
[----:B------:R-:W-:Y:S01]  /*4ab0*/  @P2 STG.E.U16 desc[UR12][R16.64], R26 ;  /* 0x0000001a10002986 */ /* 0x000fe2000c10150c */
[----:B------:R-:W-:Y:S01]  /*4ac0*/  F2FP.F16.F32.PACK_AB R29, RZ, R29 ;  /* 0x0000001dff1d723e */ /* 0x000fe200000000ff */
[-C--:B------:R-:W-:Y:S01]  /*4ad0*/  FMUL R37, R37, R0.reuse ;  /* 0x0000000025257220 */ /* 0x080fe20000400000 */
[----:B------:R-:W-:Y:S01]  /*4ae0*/  ISETP.GT.AND P2, PT, R10, 0x8, P0 ;  /* 0x000000080a00780c */ /* 0x000fe20000744270 */
[----:B------:R0:W-:Y:S01]  /*4af0*/  @P3 STG.E.U16 desc[UR12][R6.64+0x2], R27 ;  /* 0x0000021b06003986 */ /* 0x0001e2000c10150c */
[C---:B------:R-:W-:Y:S01]  /*4b00*/  ISETP.GT.AND P3, PT, R3.reuse, 0x10, PT ;  /* 0x000000100300780c */ /* 0x040fe20003f64270 */
[----:B------:R-:W-:Y:S01]  /*4b10*/  FMUL R38, R38, R0 ;  /* 0x0000000026267220 */ /* 0x000fe20000400000 */
[----:B------:R-:W-:Y:S01]  /*4b20*/  F2FP.F16.F32.PACK_AB R30, RZ, R30 ;  /* 0x0000001eff1e723e */ /* 0x000fe200000000ff */
[----:B------:R-:W-:Y:S01]  /*4b30*/  @P5 STG.E.U16 desc[UR12][R4.64+0x10], R28 ;  /* 0x0000101c04005986 */ /* 0x000fe2000c10150c */
[----:B------:R-:W-:Y:S01]  /*4b40*/  ISETP.GT.AND P0, PT, R3, 0x11, PT ;  /* 0x000000110300780c */ /* 0x000fe20003f04270 */
[-C--:B------:R-:W-:Y:S01]  /*4b50*/  FMUL R39, R39, R0.reuse ;  /* 0x0000000027277220 */ /* 0x080fe20000400000 */
[----:B------:R-:W-:Y:S01]  /*4b60*/  F2FP.F16.F32.PACK_AB R31, RZ, R31 ;  /* 0x0000001fff1f723e */ /* 0x000fe200000000ff */
[----:B------:R-:W-:Y:S01]  /*4b70*/  @P4 STG.E.U16 desc[UR12][R4.64+0x12], R29 ;  /* 0x0000121d04004986 */ /* 0x000fe2000c10150c */
[----:B------:R-:W-:Y:S01]  /*4b80*/  ISETP.GT.AND P4, PT, R10, RZ, P3 ;  /* 0x000000ff0a00720c */ /* 0x000fe20001f84270 */
[----:B------:R-:W-:Y:S01]  /*4b90*/  FMUL R40, R40, R0 ;  /* 0x0000000028287220 */ /* 0x000fe20000400000 */
[C---:B------:R-:W-:Y:S01]  /*4ba0*/  ISETP.GT.AND P3, PT, R10.reuse, 0x8, P3 ;  /* 0x000000080a00780c */ /* 0x040fe20001f64270 */
[--C-:B0-----:R-:W-:Y:S01]  /*4bb0*/  @P1 IMAD.MOV.U32 R6, RZ, RZ, R16.reuse ;  /* 0x000000ffff061224 */ /* 0x101fe200078e0010 */
[----:B------:R-:W-:Y:S01]  /*4bc0*/  ISETP.GT.AND P5, PT, R10, RZ, P0 ;  /* 0x000000ff0a00720c */ /* 0x000fe200007a4270 */
[--C-:B------:R-:W-:Y:S01]  /*4bd0*/  @P1 IMAD.MOV.U32 R7, RZ, RZ, R17.reuse ;  /* 0x000000ffff071224 */ /* 0x100fe200078e0011 */
[----:B------:R-:W-:Y:S01]  /*4be0*/  F2FP.F16.F32.PACK_AB R32, RZ, R32 ;  /* 0x00000020ff20723e */ /* 0x000fe200000000ff */
[-C--:B------:R-:W-:Y:S01]  /*4bf0*/  FMUL R41, R41, R0.reuse ;  /* 0x0000000029297220 */ /* 0x080fe20000400000 */
[----:B------:R-:W-:Y:S01]  /*4c00*/  F2FP.F16.F32.PACK_AB R33, RZ, R33 ;  /* 0x00000021ff21723e */ /* 0x000fe200000000ff */
[-C--:B------:R-:W-:Y:S01]  /*4c10*/  FMUL R42, R42, R0.reuse ;  /* 0x000000002a2a7220 */ /* 0x080fe20000400000 */
[----:B------:R0:W-:Y:S01]  /*4c20*/  @P1 STG.E.U16 desc[UR12][R6.64+0x10], R30 ;  /* 0x0000101e06001986 */ /* 0x0001e2000c10150c */
[----:B------:R-:W-:Y:S01]  /*4c30*/  ISETP.GT.AND P1, PT, R10, 0x8, P0 ;  /* 0x000000080a00780c */ /* 0x000fe20000724270 */
[----:B------:R-:W-:Y:S01]  /*4c40*/  FMUL R43, R43, R0 ;  /* 0x000000002b2b7220 */ /* 0x000fe20000400000 */
[----:B------:R-:W-:Y:S01]  /*4c50*/  F2FP.F16.F32.PACK_AB R34, RZ, R34 ;  /* 0x00000022ff22723e */ /* 0x000fe200000000ff */
[-C--:B------:R-:W-:Y:S01]  /*4c60*/  FMUL R44, R44, R0.reuse ;  /* 0x000000002c2c7220 */ /* 0x080fe20000400000 */
[----:B------:R-:W-:Y:S01]  /*4c70*/  F2FP.F16.F32.PACK_AB R35, RZ, R35 ;  /* 0x00000023ff23723e */ /* 0x000fe200000000ff */
[-C--:B------:R-:W-:Y:S01]  /*4c80*/  FMUL R45, R45, R0.reuse ;  /* 0x000000002d2d7220 */ /* 0x080fe20000400000 */
[----:B------:R-:W-:Y:S01]  /*4c90*/  ISETP.GT.AND P0, PT, R3, 0x19, PT ;  /* 0x000000190300780c */ /* 0x000fe20003f04270 */
[----:B------:R-:W-:Y:S01]  /*4ca0*/  FMUL R46, R46, R0 ;  /* 0x000000002e2e7220 */ /* 0x000fe20000400000 */
[----:B------:R-:W-:Y:S01]  /*4cb0*/  F2FP.F16.F32.PACK_AB R36, RZ, R36 ;  /* 0x00000024ff24723e */ /* 0x000fe200000000ff */
[----:B------:R-:W-:Y:S01]  /*4cc0*/  FMUL R47, R47, R0 ;  /* 0x000000002f2f7220 */ /* 0x000fe20000400000 */
[----:B------:R-:W-:Y:S01]  /*4cd0*/  F2FP.F16.F32.PACK_AB R37, RZ, R37 ;  /* 0x00000025ff25723e */ /* 0x000fe200000000ff */
[--C-:B0-----:R-:W-:Y:S01]  /*4ce0*/  @P2 IMAD.MOV.U32 R6, RZ, RZ, R16.reuse ;  /* 0x000000ffff062224 */ /* 0x101fe200078e0010 */
[----:B------:R-:W-:Y:S01]  /*4cf0*/  F2FP.F16.F32.PACK_AB R38, RZ, R38 ;  /* 0x00000026ff26723e */ /* 0x000fe200000000ff */
[--C-:B------:R-:W-:Y:S01]  /*4d00*/  @P2 IMAD.MOV.U32 R7, RZ, RZ, R17.reuse ;  /* 0x000000ffff072224 */ /* 0x100fe200078e0011 */
[----:B------:R-:W-:Y:S01]  /*4d10*/  F2FP.F16.F32.PACK_AB R39, RZ, R39 ;  /* 0x00000027ff27723e */ /* 0x000fe200000000ff */
[----:B------:R-:W-:Y:S01]  /*4d20*/  FMUL R48, R48, R0 ;  /* 0x0000000030307220 */ /* 0x000fe20000400000 */
[----:B------:R-:W-:Y:S01]  /*4d30*/  F2FP.F16.F32.PACK_AB R40, RZ, R40 ;  /* 0x00000028ff28723e */ /* 0x000fe200000000ff */
[-C--:B------:R-:W-:Y:S01]  /*4d40*/  FMUL R49, R49, R0.reuse ;  /* 0x0000000031317220 */ /* 0x080fe20000400000 */
[----:B------:R0:W-:Y:S01]  /*4d50*/  @P2 STG.E.U16 desc[UR12][R6.64+0x12], R31 ;  /* 0x0000121f06002986 */ /* 0x0001e2000c10150c */
[----:B------:R-:W-:Y:S01]  /*4d60*/  ISETP.GT.AND P2, PT, R3, 0x18, PT ;  /* 0x000000180300780c */ /* 0x000fe20003f44270 */
[-C--:B------:R-:W-:Y:S01]  /*4d70*/  FMUL R50, R50, R0.reuse ;  /* 0x0000000032327220 */ /* 0x080fe20000400000 */
[----:B------:R-:W-:Y:S01]  /*4d80*/  F2FP.F16.F32.PACK_AB R41, RZ, R41 ;  /* 0x00000029ff29723e */ /* 0x000fe200000000ff */
[----:B------:R-:W-:Y:S01]  /*4d90*/  @P4 STG.E.U16 desc[UR12][R4.64+0x20], R32 ;  /* 0x0000202004004986 */ /* 0x000fe2000c10150c */
[C---:B------:R-:W-:Y:S01]  /*4da0*/  ISETP.GT.AND P4, PT, R10.reuse, RZ, P2 ;  /* 0x000000ff0a00720c */ /* 0x040fe20001784270 */
[-C--:B------:R-:W-:Y:S01]  /*4db0*/  FMUL R51, R51, R0.reuse ;  /* 0x0000000033337220 */ /* 0x080fe20000400000 */
[C---:B------:R-:W-:Y:S01]  /*4dc0*/  ISETP.GT.AND P2, PT, R10.reuse, 0x8, P2 ;  /* 0x000000080a00780c */ /* 0x040fe20001744270 */
[----:B------:R-:W-:Y:S01]  /*4dd0*/  @P5 STG.E.U16 desc[UR12][R4.64+0x22], R33 ;  /* 0x0000222104005986 */ /* 0x000fe2000c10150c */
[----:B------:R-:W-:Y:S01]  /*4de0*/  ISETP.GT.AND P5, PT, R10, RZ, P0 ;  /* 0x000000ff0a00720c */ /* 0x000fe200007a4270 */
[----:B------:R-:W-:Y:S01]  /*4df0*/  FMUL R52, R52, R0 ;  /* 0x0000000034347220 */ /* 0x000fe20000400000 */
[----:B------:R-:W-:Y:S01]  /*4e00*/  F2FP.F16.F32.PACK_AB R42, RZ, R42 ;  /* 0x0000002aff2a723e */ /* 0x000fe200000000ff */
[--C-:B0-----:R-:W-:Y:S01]  /*4e10*/  @P3 IMAD.MOV.U32 R6, RZ, RZ, R16.reuse ;  /* 0x000000ffff063224 */ /* 0x101fe200078e0010 */
[----:B------:R-:W-:Y:S01]  /*4e20*/  F2FP.F16.F32.PACK_AB R43, RZ, R43 ;  /* 0x0000002bff2b723e */ /* 0x000fe200000000ff */
[--C-:B------:R-:W-:Y:S01]  /*4e30*/  @P3 IMAD.MOV.U32 R7, RZ, RZ, R17.reuse ;  /* 0x000000ffff073224 */ /* 0x100fe200078e0011 */
[----:B------:R-:W-:Y:S01]  /*4e40*/  F2FP.F16.F32.PACK_AB R44, RZ, R44 ;  /* 0x0000002cff2c723e */ /* 0x000fe200000000ff */
[-C--:B------:R-:W-:Y:S01]  /*4e50*/  FMUL R53, R53, R0.reuse ;  /* 0x0000000035357220 */ /* 0x080fe20000400000 */
[----:B------:R-:W-:Y:S01]  /*4e60*/  F2FP.F16.F32.PACK_AB R45, RZ, R45 ;  /* 0x0000002dff2d723e */ /* 0x000fe200000000ff */
[-C--:B------:R-:W-:Y:S01]  /*4e70*/  FMUL R54, R54, R0.reuse ;  /* 0x0000000036367220 */ /* 0x080fe20000400000 */
[----:B------:R0:W-:Y:S01]  /*4e80*/  @P3 STG.E.U16 desc[UR12][R6.64+0x20], R34 ;  /* 0x0000202206003986 */ /* 0x0001e2000c10150c */
[----:B------:R-:W-:Y:S01]  /*4e90*/  ISETP.GT.AND P3, PT, R3, 0x20, PT ;  /* 0x000000200300780c */ /* 0x000fe20003f64270 */
[----:B------:R-:W-:Y:S01]  /*4ea0*/  FMUL R55, R55, R0 ;  /* 0x0000000037377220 */ /* 0x000fe20000400000 */
[----:B------:R-:W-:Y:S01]  /*4eb0*/  F2FP.F16.F32.PACK_AB R46, RZ, R46 ;  /* 0x0000002eff2e723e */ /* 0x000fe200000000ff */
[-C--:B------:R-:W-:Y:S01]  /*4ec0*/  FMUL R56, R56, R0.reuse ;  /* 0x0000000038387220 */ /* 0x080fe20000400000 */
[----:B------:R-:W-:Y:S01]  /*4ed0*/  F2FP.F16.F32.PACK_AB R47, RZ, R47 ;  /* 0x0000002fff2f723e */ /* 0x000fe200000000ff */
[----:B------:R-:W-:Y:S01]  /*4ee0*/  FMUL R57, R57, R0 ;  /* 0x0000000039397220 */ /* 0x000fe20000400000 */
[----:B------:R-:W-:Y:S01]  /*4ef0*/  F2FP.F16.F32.PACK_AB R48, RZ, R48 ;  /* 0x00000030ff30723e */ /* 0x000fe200000000ff */
[-C--:B------:R-:W-:Y:S01]  /*4f00*/  FMUL R58, R58, R0.reuse ;  /* 0x000000003a3a7220 */ /* 0x080fe20000400000 */
[----:B------:R-:W-:Y:S01]  /*4f10*/  F2FP.F16.F32.PACK_AB R49, RZ, R49 ;  /* 0x00000031ff31723e */ /* 0x000fe200000000ff */
        /* <DEDUP_REMOVED lines=10> */
[----:B------:R-:W-:Y:S01]  /*4fc0*/  ISETP.GT.AND P1, PT, R10, 0x8, P0 ;  /* 0x000000080a00780c */ /* 0x000fe20000724270 */
[-C--:B------:R-:W-:Y:S01]  /*4fd0*/  FMUL R62, R62, R0.reuse ;  /* 0x000000003e3e7220 */ /* 0x080fe20000400000 */
[----:B------:R-:W-:Y:S01]  /*4fe0*/  ISETP.GT.AND P0, PT, R3, 0x21, PT ;  /* 0x000000210300780c */ /* 0x000fe20003f04270 */
        /* <DEDUP_REMOVED lines=65> */
[----:B0-----:R-:W-:Y:S01]  /*5400*/  @P1 IMAD.MOV.U32 R6, RZ, RZ, R16 ;  /* 0x000000ffff061224 */ /* 0x001fe200078e0010 */
[----:B------:R-:W-:Y:S01]  /*5410*/  F2FP.F16.F32.PACK_AB R75, RZ, R75 ;  /* 0x0000004bff4b723e */ /* 0x000fe200000000ff */
[----:B------:R-:W-:Y:S01]  /*5420*/  @P1 IMAD.MOV.U32 R7, RZ, RZ, R17 ;  /* 0x000000ffff071224 */ /* 0x000fe200078e0011 */
        /* <DEDUP_REMOVED lines=10> */
[----:B------:R-:W-:Y:S01]  /*54d0*/  FMUL R0, R87, R0 ;  /* 0x0000000057007220 */ /* 0x000fe20000400000 */
[C---:B------:R-:W-:Y:S01]  /*54e0*/  ISETP.GT.AND P3, PT, R10.reuse, 0x8, P3 ;  /* 0x000000080a00780c */ /* 0x040fe20001f64270 */
[----:B------:R-:W-:Y:S01]  /*54f0*/  @P5 STG.E.U16 desc[UR12][R4.64+0x52], R45 ;  /* 0x0000522d04005986 */ /* 0x000fe2000c10150c */
[----:B------:R-:W-:-:S02]  /*5500*/  ISETP.GT.AND P5, PT, R10, RZ, P0 ;  /* 0x000000ff0a00720c */ /* 0x000fc400007a4270 */
[----:B------:R-:W-:Y:S01]  /*5510*/  F2FP.F16.F32.PACK_AB R78, RZ, R78 ;  /* 0x0000004eff4e723e */ /* 0x000fe200000000ff */
[----:B0-----:R-:W-:Y:S01]  /*5520*/  @P2 IMAD.MOV.U32 R6, RZ, RZ, R16 ;  /* 0x000000ffff062224 */ /* 0x001fe200078e0010 */
[----:B------:R-:W-:Y:S01]  /*5530*/  F2FP.F16.F32.PACK_AB R79, RZ, R79 ;  /* 0x0000004fff4f723e */ /* 0x000fe200000000ff */
[----:B------:R-:W-:Y:S01]  /*5540*/  @P2 IMAD.MOV.U32 R7, RZ, RZ, R17 ;  /* 0x000000ffff072224 */ /* 0x000fe200078e0011 */
[----:B------:R-:W-:Y:S02]  /*5550*/  F2FP.F16.F32.PACK_AB R80, RZ, R80 ;  /* 0x00000050ff50723e */ /* 0x000fe400000000ff */
[----:B------:R-:W-:Y:S02]  /*5560*/  F2FP.F16.F32.PACK_AB R81, RZ, R81 ;  /* 0x00000051ff51723e */ /* 0x000fe400000000ff */
[----:B------:R0:W-:Y:S01]  /*5570*/  @P2 STG.E.U16 desc[UR12][R6.64+0x50], R46 ;  /* 0x0000502e06002986 */ /* 0x0001e2000c10150c */
[----:B------:R-:W-:Y:S02]  /*5580*/  ISETP.GT.AND P2, PT, R3, 0x38, PT ;  /* 0x000000380300780c */ /* 0x000fe40003f44270 */
[----:B------:R-:W-:-:S02]  /*5590*/  F2FP.F16.F32.PACK_AB R82, RZ, R82 ;  /* 0x00000052ff52723e */ /* 0x000fc400000000ff */
[----:B------:R-:W-:Y:S02]  /*55a0*/  F2FP.F16.F32.PACK_AB R83, RZ, R83 ;  /* 0x00000053ff53723e */ /* 0x000fe400000000ff */
[----:B------:R-:W-:Y:S02]  /*55b0*/  F2FP.F16.F32.PACK_AB R84, RZ, R84 ;  /* 0x00000054ff54723e */ /* 0x000fe400000000ff */
[----:B------:R-:W-:Y:S02]  /*55c0*/  F2FP.F16.F32.PACK_AB R85, RZ, R85 ;  /* 0x00000055ff55723e */ /* 0x000fe400000000ff */
[----:B------:R-:W-:Y:S01]  /*55d0*/  F2FP.F16.F32.PACK_AB R86, RZ, R86 ;  /* 0x00000056ff56723e */ /* 0x000fe200000000ff */
[----:B0-----:R-:W-:Y:S02]  /*55e0*/  @P1 IMAD.MOV.U32 R6, RZ, RZ, R16 ;  /* 0x000000ffff061224 */ /* 0x001fe400078e0010 */
[----:B------:R-:W-:-:S05]  /*55f0*/  @P1 IMAD.MOV.U32 R7, RZ, RZ, R17 ;  /* 0x000000ffff071224 */ /* 0x000fca00078e0011 */
[----:B------:R0:W-:Y:S01]  /*5600*/  @P1 STG.E.U16 desc[UR12][R6.64+0x52], R47 ;  /* 0x0000522f06001986 */ /* 0x0001e2000c10150c */
[C---:B------:R-:W-:Y:S02]  /*5610*/  ISETP.GT.AND P1, PT, R10.reuse, 0x8, P0 ;  /* 0x000000080a00780c */ /* 0x040fe40000724270 */
[----:B------:R-:W-:Y:S01]  /*5620*/  ISETP.GT.AND P0, PT, R3, 0x39, PT ;  /* 0x000000390300780c */ /* 0x000fe20003f04270 */
[----:B------:R-:W-:Y:S01]  /*5630*/  @P4 STG.E.U16 desc[UR12][R4.64+0x60], R48 ;  /* 0x0000603004004986 */ /* 0x000fe2000c10150c */
[C---:B------:R-:W-:Y:S02]  /*5640*/  ISETP.GT.AND P4, PT, R10.reuse, RZ, P2 ;  /* 0x000000ff0a00720c */ /* 0x040fe40001784270 */
[C---:B------:R-:W-:Y:S01]  /*5650*/  ISETP.GT.AND P2, PT, R10.reuse, 0x8, P2 ;  /* 0x000000080a00780c */ /* 0x040fe20001744270 */
[----:B------:R-:W-:Y:S01]  /*5660*/  @P5 STG.E.U16 desc[UR12][R4.64+0x62], R49 ;  /* 0x0000623104005986 */ /* 0x000fe2000c10150c */
[----:B------:R-:W-:Y:S01]  /*5670*/  ISETP.GT.AND P5, PT, R10, RZ, P0 ;  /* 0x000000ff0a00720c */ /* 0x000fe200007a4270 */
[----:B0-----:R-:W-:-:S02]  /*5680*/  @P3 IMAD.MOV.U32 R6, RZ, RZ, R16 ;  /* 0x000000ffff063224 */ /* 0x001fc400078e0010 */
[----:B------:R-:W-:-:S05]  /*5690*/  @P3 IMAD.MOV.U32 R7, RZ, RZ, R17 ;  /* 0x000000ffff073224 */ /* 0x000fca00078e0011 */
[----:B------:R0:W-:Y:S01]  /*56a0*/  @P3 STG.E.U16 desc[UR12][R6.64+0x60], R50 ;  /* 0x0000603206003986 */ /* 0x0001e2000c10150c */
[----:B------:R-:W-:Y:S01]  /*56b0*/  ISETP.GT.AND P3, PT, R3, 0x40, PT ;  /* 0x000000400300780c */ /* 0x000fe20003f64270 */
        /* <DEDUP_REMOVED lines=37> */
[C---:B------:R-:W-:Y:S02]  /*5910*/  ISETP.GT.AND P5, PT, R10.reuse, RZ, P0 ;  /* 0x000000ff0a00720c */ /* 0x040fe400007a4270 */
[----:B------:R-:W-:Y:S01]  /*5920*/  ISETP.GT.AND P0, PT, R10, 0x8, P0 ;  /* 0x000000080a00780c */ /* 0x000fe20000704270 */
[----:B0-----:R-:W-:-:S02]  /*5930*/  @P2 IMAD.MOV.U32 R6, RZ, RZ, R16 ;  /* 0x000000ffff062224 */ /* 0x001fc400078e0010 */
[----:B------:R-:W-:-:S05]  /*5940*/  @P2 IMAD.MOV.U32 R7, RZ, RZ, R17 ;  /* 0x000000ffff072224 */ /* 0x000fca00078e0011 */
[----:B------:R0:W-:Y:S01]  /*5950*/  @P2 STG.E.U16 desc[UR12][R6.64+0x90], R62 ;  /* 0x0000903e06002986 */ /* 0x0001e2000c10150c */
[----:B------:R-:W-:Y:S01]  /*5960*/  ISETP.GT.AND P2, PT, R3, 0x59, PT ;  /* 0x000000590300780c */ /* 0x000fe20003f44270 */
[----:B0-----:R-:W-:Y:S02]  /*5970*/  @P1 IMAD.MOV.U32 R6, RZ, RZ, R16 ;  /* 0x000000ffff061224 */ /* 0x001fe400078e0010 */
[----:B------:R-:W-:-:S05]  /*5980*/  @P1 IMAD.MOV.U32 R7, RZ, RZ, R17 ;  /* 0x000000ffff071224 */ /* 0x000fca00078e0011 */
[----:B------:R0:W-:Y:S01]  /*5990*/  @P1 STG.E.U16 desc[UR12][R6.64+0x92], R63 ;  /* 0x0000923f06001986 */ /* 0x0001e2000c10150c */
[----:B------:R-:W-:-:S03]  /*59a0*/  ISETP.GT.AND P1, PT, R3, 0x58, PT ;  /* 0x000000580300780c */ /* 0x000fc60003f24270 */
[----:B------:R-:W-:Y:S01]  /*59b0*/  @P4 STG.E.U16 desc[UR12][R4.64+0xa0], R64 ;  /* 0x0000a04004004986 */ /* 0x000fe2000c10150c */
[C---:B------:R-:W-:Y:S02]  /*59c0*/  ISETP.GT.AND P4, PT, R10.reuse, RZ, P1 ;  /* 0x000000ff0a00720c */ /* 0x040fe40000f84270 */
[C---:B------:R-:W-:Y:S01]  /*59d0*/  ISETP.GT.AND P1, PT, R10.reuse, 0x8, P1 ;  /* 0x000000080a00780c */ /* 0x040fe20000f24270 */
[----:B------:R-:W-:Y:S01]  /*59e0*/  @P5 STG.E.U16 desc[UR12][R4.64+0xa2], R65 ;  /* 0x0000a24104005986 */ /* 0x000fe2000c10150c */
[C---:B------:R-:W-:Y:S02]  /*59f0*/  ISETP.GT.AND P5, PT, R10.reuse, RZ, P2 ;  /* 0x000000ff0a00720c */ /* 0x040fe400017a4270 */
[----:B------:R-:W-:Y:S01]  /*5a00*/  ISETP.GT.AND P2, PT, R10, 0x8, P2 ;  /* 0x000000080a00780c */ /* 0x000fe20001744270 */
[----:B0-----:R-:W-:Y:S02]  /*5a10*/  @P3 IMAD.MOV.U32 R6, RZ, RZ, R16 ;  /* 0x000000ffff063224 */ /* 0x001fe400078e0010 */
        /* <DEDUP_REMOVED lines=15> */
[----:B------:R0:W-:Y:S02]  /*5b10*/  @P1 STG.E.U16 desc[UR12][R6.64+0xb0], R70 ;  /* 0x0000b04606001986 */ /* 0x0001e4000c10150c */
[----:B0-----:R-:W-:Y:S02]  /*5b20*/  @P2 IMAD.MOV.U32 R6, RZ, RZ, R16 ;  /* 0x000000ffff062224 */ /* 0x001fe400078e0010 */
[----:B------:R-:W-:-:S05]  /*5b30*/  @P2 IMAD.MOV.U32 R7, RZ, RZ, R17 ;  /* 0x000000ffff072224 */ /* 0x000fca00078e0011 */
[----:B------:R0:W-:Y:S01]  /*5b40*/  @P2 STG.E.U16 desc[UR12][R6.64+0xb2], R71 ;  /* 0x0000b24706002986 */ /* 0x0001e2000c10150c */
[----:B------:R-:W-:-:S03]  /*5b50*/  ISETP.GT.AND P2, PT, R3, 0x71, PT ;  /* 0x000000710300780c */ /* 0x000fc60003f44270 */
[----:B------:R-:W-:Y:S01]  /*5b60*/  @P4 STG.E.U16 desc[UR12][R4.64+0xc0], R72 ;  /* 0x0000c04804004986 */ /* 0x000fe2000c10150c */
[----:B------:R-:W-:-:S03]  /*5b70*/  ISETP.GT.AND P4, PT, R3, 0x68, PT ;  /* 0x000000680300780c */ /* 0x000fc60003f84270 */
[----:B------:R-:W-:Y:S01]  /*5b80*/  @P5 STG.E.U16 desc[UR12][R4.64+0xc2], R73 ;  /* 0x0000c24904005986 */ /* 0x000fe2000c10150c */
[----:B------:R-:W-:Y:S02]  /*5b90*/  ISETP.GT.AND P5, PT, R3, 0x69, PT ;  /* 0x000000690300780c */ /* 0x000fe40003fa4270 */
[C---:B------:R-:W-:Y:S01]  /*5ba0*/  ISETP.GT.AND P1, PT, R10.reuse, RZ, P4 ;  /* 0x000000ff0a00720c */ /* 0x040fe20002724270 */
[----:B0-----:R-:W-:Y:S01]  /*5bb0*/  @P3 IMAD.MOV.U32 R6, RZ, RZ, R16 ;  /* 0x000000ffff063224 */ /* 0x001fe200078e0010 */
[C---:B------:R-:W-:Y:S01]  /*5bc0*/  ISETP.GT.AND P6, PT, R10.reuse, RZ, P5 ;  /* 0x000000ff0a00720c */ /* 0x040fe20002fc4270 */
[----:B------:R-:W-:Y:S01]  /*5bd0*/  @P3 IMAD.MOV.U32 R7, RZ, RZ, R17 ;  /* 0x000000ffff073224 */ /* 0x000fe200078e0011 */
[----:B------:R-:W-:-:S04]  /*5be0*/  ISETP.GT.AND P4, PT, R10, 0x8, P4 ;  /* 0x000000080a00780c */ /* 0x000fc80002784270 */
[----:B------:R0:W-:Y:S01]  /*5bf0*/  @P3 STG.E.U16 desc[UR12][R6.64+0xc0], R74 ;  /* 0x0000c04a06003986 */ /* 0x0001e2000c10150c */
[----:B------:R-:W-:-:S06]  /*5c00*/  ISETP.GT.AND P3, PT, R3, 0x70, PT ;  /* 0x000000700300780c */ /* 0x000fcc0003f64270 */
[----:B------:R-:W-:Y:S02]  /*5c10*/  @P6 IMAD.MOV.U32 R2, RZ, RZ, R4 ;  /* 0x000000ffff026224 */ /* 0x000fe400078e0004 */
[----:B0-----:R-:W-:Y:S02]  /*5c20*/  @P0 IMAD.MOV.U32 R6, RZ, RZ, R16 ;  /* 0x000000ffff060224 */ /* 0x001fe400078e0010 */
[----:B------:R-:W-:-:S05]  /*5c30*/  @P0 IMAD.MOV.U32 R7, RZ, RZ, R17 ;  /* 0x000000ffff070224 */ /* 0x000fca00078e0011 */
[----:B------:R-:W-:Y:S01]  /*5c40*/  @P0 STG.E.U16 desc[UR12][R6.64+0xc2], R75 ;  /* 0x0000c24b06000986 */ /* 0x000fe2000c10150c */
[----:B------:R-:W-:-:S03]  /*5c50*/  ISETP.GT.AND P0, PT, R3, 0x79, PT ;  /* 0x000000790300780c */ /* 0x000fc60003f04270 */
[----:B------:R-:W-:Y:S01]  /*5c60*/  @P1 STG.E.U16 desc[UR12][R4.64+0xd0], R76 ;  /* 0x0000d04c04001986 */ /* 0x000fe2000c10150c */
[----:B------:R-:W-:Y:S01]  /*5c70*/  ISETP.GT.AND P1, PT, R3, 0x78, PT ;  /* 0x000000780300780c */ /* 0x000fe20003f24270 */
[----:B------:R-:W-:-:S05]  /*5c80*/  @P6 IMAD.MOV.U32 R3, RZ, RZ, R5 ;  /* 0x000000ffff036224 */ /* 0x000fca00078e0005 */
[----:B------:R0:W-:Y:S01]  /*5c90*/  @P6 STG.E.U16 desc[UR12][R2.64+0xd2], R77 ;  /* 0x0000d24d02006986 */ /* 0x0001e2000c10150c */
[C---:B------:R-:W-:Y:S02]  /*5ca0*/  ISETP.GT.AND P6, PT, R10.reuse, 0x8, P5 ;  /* 0x000000080a00780c */ /* 0x040fe40002fc4270 */
[C---:B------:R-:W-:Y:S02]  /*5cb0*/  ISETP.GT.AND P5, PT, R10.reuse, RZ, P3 ;  /* 0x000000ff0a00720c */ /* 0x040fe40001fa4270 */
[----:B------:R-:W-:Y:S01]  /*5cc0*/  ISETP.GT.AND P3, PT, R10, 0x8, P3 ;  /* 0x000000080a00780c */ /* 0x000fe20001f64270 */
[----:B0-----:R-:W-:Y:S02]  /*5cd0*/  @P4 IMAD.MOV.U32 R2, RZ, RZ, R16 ;  /* 0x000000ffff024224 */ /* 0x001fe400078e0010 */
[----:B------:R-:W-:-:S05]  /*5ce0*/  @P4 IMAD.MOV.U32 R3, RZ, RZ, R17 ;  /* 0x000000ffff034224 */ /* 0x000fca00078e0011 */
[----:B------:R0:W-:Y:S01]  /*5cf0*/  @P4 STG.E.U16 desc[UR12][R2.64+0xd0], R78 ;  /* 0x0000d04e02004986 */ /* 0x0001e2000c10150c */
        /* <DEDUP_REMOVED lines=14> */
[----:B------:R0:W-:Y:S02]  /*5de0*/  @P4 STG.E.U16 desc[UR12][R2.64+0xe2], R81 ;  /* 0x0000e25102004986 */ /* 0x0001e4000c10150c */
        /* <DEDUP_REMOVED lines=8> */
[----:B------:R0:W-:Y:S04]  /*5e70*/  @P5 STG.E.U16 desc[UR12][R2.64+0xf0], R84 ;  /* 0x0000f05402005986 */ /* 0x0001e8000c10150c */
[----:B------:R1:W-:Y:S01]  /*5e80*/  @P6 STG.E.U16 desc[UR12][R4.64+0xf2], R85 ;  /* 0x0000f25504006986 */ /* 0x0003e2000c10150c */
[----:B0-----:R-:W-:Y:S02]  /*5e90*/  @P1 IMAD.MOV.U32 R2, RZ, RZ, R16 ;  /* 0x000000ffff021224 */ /* 0x001fe400078e0010 */
[----:B------:R-:W-:-:S05]  /*5ea0*/  @P1 IMAD.MOV.U32 R3, RZ, RZ, R17 ;  /* 0x000000ffff031224 */ /* 0x000fca00078e0011 */
[----:B------:R1:W-:Y:S01]  /*5eb0*/  @P1 STG.E.U16 desc[UR12][R2.64+0xf0], R86 ;  /* 0x0000f05602001986 */ /* 0x0003e2000c10150c */
[----:B------:R-:W-:Y:S05]  /*5ec0*/  @!P0 EXIT ;  /* 0x000000000000894d */ /* 0x000fea0003800000 */
[----:B------:R-:W-:-:S05]  /*5ed0*/  F2FP.F16.F32.PACK_AB R0, RZ, R0 ;  /* 0x00000000ff00723e */ /* 0x000fca00000000ff */
[----:B------:R-:W-:Y:S01]  /*5ee0*/  STG.E.U16 desc[UR12][R16.64+0xf2], R0 ;  /* 0x0000f20010007986 */ /* 0x000fe2000c10150c */
[----:B------:R-:W-:Y:S05]  /*5ef0*/  EXIT ;  /* 0x000000000000794d */ /* 0x000fea0003800000 */
.L_x_14:
[----:B------:R-:W-:-:S13]  /*5f00*/  ISETP.NE.AND P0, PT, R8, RZ, PT ;  /* 0x000000ff0800720c */ /* 0x000fda0003f05270 */
[----:B------:R-:W-:Y:S05]  /*5f10*/  @P0 EXIT ;  /* 0x000000000000094d */ /* 0x000fea0003800000 */
[----:B------:R-:W-:-:S13]  /*5f20*/  ELECT P0, URZ, PT ;  /* 0x00000000003f782f */ /* 0x000fda0003800000 */
[----:B------:R-:W-:Y:S05]  /*5f30*/  @!P0 BRA `(.L_x_153) ;  /* 0x0000000800308947 */ /* 0x000fea0003800000 */
[----:B------:R-:W-:-:S13]  /*5f40*/  ISETP.GE.AND P0, PT, R6, 0x1, PT ;  /* 0x000000010600780c */ /* 0x000fda0003f06270 */
[----:B------:R-:W-:Y:S05]  /*5f50*/  @!P0 BRA `(.L_x_153) ;  /* 0x0000000800288947 */ /* 0x000fea0003800000 */
[----:B---3-5:R-:W2:Y:S01]  /*5f60*/  S2R R2, SR_CgaCtaId ;  /* 0x0000000000027919 */ /* 0x028ea20000008800 */
[----:B------:R-:W-:Y:S01]  /*5f70*/  IMAD.SHL.U32 R21, R11, 0x40, RZ ;  /* 0x000000400b157824 */ /* 0x000fe200078e00ff */
[----:B------:R-:W-:Y:S01]  /*5f80*/  ULDC UR4, c[0x0][0x384] ;  /* 0x0000e10000047ab9 */ /* 0x000fe20000000800 */
[----:B------:R-:W-:Y:S01]  /*5f90*/  LOP3.LUT P0, RZ, R10, 0x1f, RZ, 0xc0, !PT ;  /* 0x0000001f0aff7812 */ /* 0x000fe2000780c0ff */
[----:B------:R-:W-:Y:S01]  /*5fa0*/  IMAD.SHL.U32 R20, R12, 0x80, RZ ;  /* 0x000000800c147824 */ /* 0x000fe200078e00ff */
[----:B------:R-:W-:Y:S01]  /*5fb0*/  ULDC UR5, c[0x0][0x388] ;  /* 0x0000e20000057ab9 */ /* 0x000fe20000000800 */
[----:B------:R-:W-:Y:S01]  /*5fc0*/  IMAD.HI.U32 R3, R21, UR4, RZ ;  /* 0x0000000415037c27 */ /* 0x000fe2000f8e00ff */
[C---:B------:R-:W-:Y:S02]  /*5fd0*/  ISETP.NE.AND P1, PT, R14.reuse, RZ, PT ;  /* 0x000000ff0e00720c */ /* 0x040fe40003f25270 */
[----:B------:R-:W-:Y:S02]  /*5fe0*/  CS2R R8, SRZ ;  /* 0x0000000000087805 */ /* 0x000fe4000001ff00 */
[----:B------:R-:W-:Y:S01]  /*5ff0*/  ISETP.NE.OR P0, PT, R14, RZ, !P0 ;  /* 0x000000ff0e00720c */ /* 0x000fe20004705670 */
[----:B------:R-:W-:Y:S01]  /*6000*/  VIADD R27, R6, 0x1 ;  /* 0x00000001061b7836 */ /* 0x000fe20000000000 */
[----:B------:R-:W-:Y:S01]  /*6010*/  LOP3.LUT R26, R4, 0x2, RZ, 0xfc, !PT ;  /* 0x00000002041a7812 */ /* 0x000fe200078efcff */
[----:B------:R-:W-:Y:S01]  /*6020*/  IMAD.MOV.U32 R5, RZ, RZ, 0x1 ;  /* 0x00000001ff057424 */ /* 0x000fe200078e00ff */
[----:B------:R-:W-:Y:S01]  /*6030*/  CS2R R10, SRZ ;  /* 0x00000000000a7805 */ /* 0x000fe2000001ff00 */
[----:B------:R-:W-:Y:S01]  /*6040*/  IMAD.MOV.U32 R7, RZ, RZ, RZ ;  /* 0x000000ffff077224 */ /* 0x000fe200078e00ff */
[----:B------:R-:W-:Y:S01]  /*6050*/  SHF.R.U32.HI R3, RZ, UR5, R3 ;  /* 0x00000005ff037c19 */ /* 0x000fe20008011603 */
[----:B------:R-:W-:-:S02]  /*6060*/  VIADD R25, R20, 0x40 ;  /* 0x0000004014197836 */ /* 0x000fc40000000000 */
[C---:B--2---:R-:W-:Y:S02]  /*6070*/  IMAD.SHL.U32 R0, R2.reuse, 0x400, RZ ;  /* 0x0000040002007824 */ /* 0x044fe400078e00ff */
[----:B------:R-:W-:-:S07]  /*6080*/  IMAD.SHL.U32 R2, R2, 0x10, RZ ;  /* 0x0000001002027824 */ /* 0x000fce00078e00ff */
.L_x_157:
[----:B------:R-:W0:Y:S01]  /*6090*/  S2R R13, SR_CgaCtaId ;  /* 0x00000000000d7919 */ /* 0x000e220000008800 */
[----:B------:R-:W-:-:S04]  /*60a0*/  MOV R12, 0x400 ;  /* 0x00000400000c7802 */ /* 0x000fc80000000f00 */
[----:B0-----:R-:W-:Y:S02]  /*60b0*/  LEA R16, R13, R12, 0x18 ;  /* 0x0000000c0d107211 */ /* 0x001fe400078ec0ff */
[----:B------:R-:W-:-:S03]  /*60c0*/  SHF.L.U32 R12, R5, 0x1f, RZ ;  /* 0x0000001f050c7819 */ /* 0x000fc600000006ff */
[----:B------:R-:W-:-:S07]  /*60d0*/  IMAD R15, R7, 0x8, R16 ;  /* 0x00000008070f7824 */ /* 0x000fce00078e0210 */
.L_x_154:
[----:B0-----:R0:W1:Y:S02]  /*60e0*/  SYNCS.PHASECHK.TRANS64.TRYWAIT P2, [R15+URZ+0x36090], R12 ;  /* 0x0360900c0f0075a7 */ /* 0x001064000804017f */
[----:B-1----:R-:W-:Y:S05]  /*60f0*/  @!P2 NANOSLEEP.SYNCS 0x989680 ;  /* 0x009896800000a95d */ /* 0x002fea0003900000 */
[----:B------:R-:W1:Y:S02]  /*6100*/  @!P2 SYNCS.PHASECHK.TRANS64 P2, [R15+URZ+0x36090], R12 ;  /* 0x0360900c0f00a5a7 */ /* 0x000e64000804007f */
[----:B-1----:R-:W-:Y:S05]  /*6110*/  @!P2 BRA `(.L_x_154) ;  /* 0xfffffffc00f0a947 */ /* 0x002fea000383ffff */
[----:B0-----:R-:W0:Y:S02]  /*6120*/  @!P1 LDC R12, c[0x0][0x580] ;  /* 0x00016000ff0c9b82 */ /* 0x001e240000000800 */
[----:B0-----:R0:W-:Y:S02]  /*6130*/  @!P1 SYNCS.ARRIVE.TRANS64 RZ, [R15+URZ+0x36000], R12 ;  /* 0x0360000c0fff99a7 */ /* 0x0011e4000800003f */
[----:B0-----:R-:W-:-:S04]  /*6140*/  PRMT R12, R26, 0x9910, RZ ;  /* 0x000099101a0c7816 */ /* 0x001fc800000000ff */
[----:B------:R-:W-:-:S13]  /*6150*/  ISETP.NE.AND P2, PT, R12, 0x2, PT ;  /* 0x000000020c00780c */ /* 0x000fda0003f45270 */
[----:B------:R-:W-:Y:S05]  /*6160*/  @P2 BRA `(.L_x_155) ;  /* 0x0000000000042947 */ /* 0x000fea0003800000 */
[----:B------:R-:W-:Y:S01]  /*6170*/  BPT.TRAP 0x1 ;  /* 0x000000040000795c */ /* 0x000fe20000300000 */
.L_x_155:
[----:B------:R-:W-:Y:S05]  /*6180*/  @P0 BRA `(.L_x_156) ;  /* 0x0000000000040947 */ /* 0x000fea0003800000 */
[----:B------:R-:W-:Y:S01]  /*6190*/  BPT.TRAP 0x1 ;  /* 0x000000040000795c */ /* 0x000fe20000300000 */
.L_x_156:
[----:B------:R-:W0:Y:S01]  /*61a0*/  LDC R14, c[0x0][0x380] ;  /* 0x0000e000ff0e7b82 */ /* 0x000e220000000800 */
[----:B------:R-:W-:Y:S01]  /*61b0*/  R2UR UR4, R3 ;  /* 0x00000000030472ca */ /* 0x000fe200000e0000 */
[----:B------:R-:W-:Y:S01]  /*61c0*/  IMAD.SHL.U32 R13, R7, 0x1000, RZ ;  /* 0x00001000070d7824 */ /* 0x000fe200078e00ff */
[----:B------:R-:W-:Y:S01]  /*61d0*/  R2UR UR16, R21 ;  /* 0x00000000151072ca */ /* 0x000fe200000e0000 */
[----:B------:R-:W-:Y:S01]  /*61e0*/  ULDC UR18, c[0x0][0x38c] ;  /* 0x0000e30000127ab9 */ /* 0x000fe20000000800 */
[----:B------:R-:W-:Y:S01]  /*61f0*/  ULDC UR19, c[0x0][0x398] ;  /* 0x0000e60000137ab9 */ /* 0x000fe20000000800 */
[----:B------:R-:W-:Y:S01]  /*6200*/  UISETP.NE.AND UP0, UPT, UR18, 0x1, UPT ;  /* 0x000000011200788c */ /* 0x000fe2000bf05270 */
[----:B------:R-:W-:Y:S01]  /*6210*/  IMAD.IADD R24, R16, 0x1, R13 ;  /* 0x0000000110187824 */ /* 0x000fe200078e020d */
[----:B------:R-:W1:Y:S01]  /*6220*/  LDC.64 R18, c[0x0][0x3d0] ;  /* 0x0000f400ff127b82 */ /* 0x000e620000000a00 */
[----:B------:R-:W-:Y:S01]  /*6230*/  R2UR UR25, R15 ;  /* 0x000000000f1972ca */ /* 0x000fe200000e0000 */
[C---:B------:R-:W-:Y:S01]  /*6240*/  VIADD R15, R11.reuse, 0x1 ;  /* 0x000000010b0f7836 */ /* 0x040fe20000000000 */
[----:B------:R-:W-:Y:S01]  /*6250*/  R2UR UR26, R10 ;  /* 0x000000000a1a72ca */ /* 0x000fe200000e0000 */
[----:B------:R-:W-:Y:S01]  /*6260*/  ULDC UR31, c[0x0][0x3ec] ;  /* 0x0000fb00001f7ab9 */ /* 0x000fe20000000800 */
[----:B------:R-:W-:Y:S01]  /*6270*/  R2UR UR20, R11 ;  /* 0x000000000b1472ca */ /* 0x000fe200000e0000 */
[----:B------:R-:W-:Y:S01]  /*6280*/  ULDC.64 UR8, c[0x0][0x3c0] ;  /* 0x0000f00000087ab9 */ /* 0x000fe20000000a00 */
[----:B------:R-:W-:Y:S01]  /*6290*/  R2UR UR36, R2 ;  /* 0x00000000022472ca */ /* 0x000fe200000e0000 */
[----:B------:R-:W2:Y:S01]  /*62a0*/  LDC.64 R22, c[0x0][0x3e0] ;  /* 0x0000f800ff167b82 */ /* 0x000ea20000000a00 */
[----:B------:R-:W-:Y:S01]  /*62b0*/  @UP0 ULDC.64 UR6, c[0x0][0x390] ;  /* 0x0000e40000060ab9 */ /* 0x000fe20000000a00 */
[----:B------:R-:W-:Y:S01]  /*62c0*/  ULDC.64 UR34, c[0x0][0x198] ;  /* 0x0000660000227ab9 */ /* 0x000fe20000000a00 */
[----:B------:R-:W-:Y:S01]  /*62d0*/  VIADD R27, R27, 0xffffffff ;  /* 0xffffffff1b1b7836 */ /* 0x000fe20000000000 */
[----:B------:R-:W-:Y:S01]  /*62e0*/  R2UR UR21, R9 ;  /* 0x00000000091572ca */ /* 0x000fe200000e0000 */
[----:B------:R-:W-:Y:S01]  /*62f0*/  ULDC.64 UR28, c[0x0][0x3f0] ;  /* 0x0000fc00001c7ab9 */ /* 0x000fe20000000a00 */
[----:B------:R-:W-:Y:S01]  /*6300*/  R2UR UR22, R8 ;  /* 0x00000000081672ca */ /* 0x000fe200000e0000 */
[----:B------:R-:W-:Y:S01]  /*6310*/  UIADD3 UR25, UR25, 0x36000, URZ ;  /* 0x0003600019197890 */ /* 0x000fe2000fffe03f */
[----:B0-----:R-:W-:Y:S01]  /*6320*/  ISETP.NE.AND P2, PT, R14, 0x1, PT ;  /* 0x000000010e00780c */ /* 0x001fe20003f45270 */
[----:B------:R-:W-:Y:S01]  /*6330*/  USHF.L.U32 UR26, UR26, 0x5, URZ ;  /* 0x000000051a1a7899 */ /* 0x000fe2000800063f */
[----:B------:R-:W-:Y:S01]  /*6340*/  ISETP.GT.AND P6, PT, R27, 0x1, PT ;  /* 0x000000011b00780c */ /* 0x000fe20003fc4270 */
[----:B------:R-:W-:Y:S01]  /*6350*/  VIADD R7, R7, 0x1 ;  /* 0x0000000107077836 */ /* 0x000fe20000000000 */
[----:B------:R-:W-:Y:S01]  /*6360*/  UMOV UR37, 0x30000 ;  /* 0x0003000000257882 */ /* 0x000fe20000000000 */
[----:B------:R-:W-:Y:S01]  /*6370*/  UMOV UR32, 0x0 ;  /* 0x0000000000207882 */ /* 0x000fe20000000000 */
[----:B------:R-:W-:Y:S01]  /*6380*/  UMOV UR33, 0x10000000 ;  /* 0x1000000000217882 */ /* 0x000fe20000000000 */
[----:B------:R-:W-:Y:S01]  /*6390*/  UMOV UR12, UR20 ;  /* 0x00000014000c7c82 */ /* 0x000fe20008000000 */
[----:B------:R-:W-:Y:S01]  /*63a0*/  ISETP.NE.AND P5, PT, R7, 0x12, PT ;  /* 0x000000120700780c */ /* 0x000fe20003fa5270 */
[----:B------:R-:W-:-:S02]  /*63b0*/  UMOV UR13, UR21 ;  /* 0x00000015000d7c82 */ /* 0x000fc40008000000 */
[----:B------:R-:W-:Y:S01]  /*63c0*/  UMOV UR14, UR22 ;  /* 0x00000016000e7c82 */ /* 0x000fe20008000000 */
[----:B------:R-:W-:Y:S01]  /*63d0*/  SEL R7, R7, RZ, P5 ;  /* 0x000000ff07077207 */ /* 0x000fe20002800000 */
[----:B------:R-:W-:-:S05]  /*63e0*/  @P2 IMAD.U32 R12, RZ, RZ, UR4 ;  /* 0x00000004ff0c2e24 */ /* 0x000fca000f8e00ff */
[----:B------:R-:W-:Y:S02]  /*63f0*/  @P2 R2UR UR16, R12 ;  /* 0x000000000c1022ca */ /* 0x000fe400000e0000 */
[----:B------:R-:W-:Y:S01]  /*6400*/  LOP3.LUT R12, R13, 0x400, R0, 0xf8, !PT ;  /* 0x000004000d0c7812 */ /* 0x000fe200078ef800 */
[----:B------:R-:W-:-:S04]  /*6410*/  VIADD R13, R10, 0x1 ;  /* 0x000000010a0d7836 */ /* 0x000fc80000000000 */
[----:B------:R-:W-:Y:S01]  /*6420*/  IMAD R12, R12, 0x2, R16 ;  /* 0x000000020c0c7824 */ /* 0x000fe200078e0210 */
[----:B------:R-:W-:Y:S01]  /*6430*/  ISETP.NE.AND P2, PT, R13, UR15, PT ;  /* 0x0000000f0d007c0c */ /* 0x000fe2000bf45270 */
[----:B------:R-:W0:Y:S03]  /*6440*/  LDC.64 R16, c[0x0][0x3f8] ;  /* 0x0000fe00ff107b82 */ /* 0x000e260000000a00 */
[----:B------:R-:W-:Y:S01]  /*6450*/  R2UR UR23, R12 ;  /* 0x000000000c1772ca */ /* 0x000fe200000e0000 */
[----:B------:R-:W-:Y:S02]  /*6460*/  UIMAD.WIDE.U32 UR4, UR16, UR6, URZ ;  /* 0x00000006100472a5 */ /* 0x000fe4000f8e003f */
[----:B------:R-:W-:Y:S01]  /*6470*/  UMOV UR17, UR16 ;  /* 0x0000001000117c82 */ /* 0x000fe20008000000 */
[----:B------:R-:W-:Y:S01]  /*6480*/  UIADD3 UR4, -UR16, URZ, URZ ;  /* 0x0000003f10047290 */ /* 0x000fe2000fffe13f */
[----:B------:R-:W3:Y:S01]  /*6490*/  LDC R12, c[0x0][0x400] ;  /* 0x00010000ff0c7b82 */ /* 0x000ee20000000800 */
[----:B------:R-:W-:-:S02]  /*64a0*/  @UP0 USHF.R.U32.HI UR17, URZ, UR7, UR5 ;  /* 0x000000073f110299 */ /* 0x000fc40008011605 */
[----:B------:R-:W-:Y:S01]  /*64b0*/  UISETP.NE.AND UP0, UPT, UR19, 0x1, UPT ;  /* 0x000000011300788c */ /* 0x000fe2000bf05270 */
[----:B------:R-:W-:Y:S01]  /*64c0*/  @P2 IMAD.MOV R15, RZ, RZ, R11 ;  /* 0x000000ffff0f2224 */ /* 0x000fe200078e020b */
[----:B------:R-:W-:Y:S01]  /*64d0*/  ULDC.64 UR6, c[0x0][0x3c8] ;  /* 0x0000f20000067ab9 */ /* 0x000fe20000000a00 */
[----:B------:R-:W-:Y:S01]  /*64e0*/  IMAD R14, R14, UR4, R21 ;  /* 0x000000040e0e7c24 */ /* 0x000fe2000f8e0215 */
[----:B------:R-:W-:Y:S02]  /*64f0*/  UIADD3 UR24, -UR17, URZ, URZ ;  /* 0x0000003f11187290 */ /* 0x000fe4000fffe13f */
[----:B--2---:R-:W-:Y:S01]  /*6500*/  ISETP.NE.AND P3, PT, R15, R22, PT ;  /* 0x000000160f00720c */ /* 0x004fe20003f65270 */
[----:B------:R-:W-:Y:S01]  /*6510*/  UMOV UR30, UR17 ;  /* 0x00000011001e7c82 */ /* 0x000fe20008000000 */
[----:B------:R-:W-:Y:S01]  /*6520*/  R2UR UR27, R14 ;  /* 0x000000000e1b72ca */ /* 0x000fe200000e0000 */
[----:B------:R-:W-:Y:S01]  /*6530*/  UIADD3 UR4, UP1, UR34, 0xf0, URZ ;  /* 0x000000f022047890 */ /* 0x000fe2000ff3e03f */
[----:B------:R-:W-:Y:S01]  /*6540*/  VIADD R14, R8, 0x1 ;  /* 0x00000001080e7836 */ /* 0x000fe20000000000 */
[----:B------:R-:W-:Y:S01]  /*6550*/  @UP0 ULDC UR10, c[0x0][0x39c] ;  /* 0x0000e700000a0ab9 */ /* 0x000fe20000000800 */
[----:B------:R-:W-:Y:S01]  /*6560*/  UIADD3 UR34, UP2, UR34, 0x270, URZ ;  /* 0x0000027022227890 */ /* 0x000fe2000ff5e03f */
[----:B0-----:R-:W-:Y:S01]  /*6570*/  IMAD R11, R11, UR7, R16 ;  /* 0x000000070b0b7c24 */ /* 0x001fe2000f8e0210 */
[----:B------:R-:W-:Y:S01]  /*6580*/  UIMAD.WIDE.U32 UR10, UR17, UR10, URZ ;  /* 0x0000000a110a72a5 */ /* 0x000fe2000f8e003f */
[----:B-1----:R-:W-:Y:S01]  /*6590*/  IMAD R10, R9, R18, R17 ;  /* 0x00000012090a7224 */ /* 0x002fe200078e0211 */
[----:B------:R-:W-:Y:S01]  /*65a0*/  @UP0 ULDC UR7, c[0x0][0x3a0] ;  /* 0x0000e80000070ab9 */ /* 0x000fe20000000800 */
[----:B------:R-:W-:-:S02]  /*65b0*/  UIADD3.X UR5, URZ, UR35, URZ, UP1, !UPT ;  /* 0x000000233f057290 */ /* 0x000fc40008ffe43f */
[----:B------:R-:W-:Y:S01]  /*65c0*/  IMAD.U32 R11, R10, 0x20, R11 ;  /* 0x000000200a0b7824 */ /* 0x000fe200078e000b */
[----:B------:R-:W-:Y:S01]  /*65d0*/  @UP0 USHF.R.U32.HI UR30, URZ, UR7, UR11 ;  /* 0x000000073f1e0299 */ /* 0x000fe2000801160b */
[----:B---3--:R-:W-:Y:S01]  /*65e0*/  IMAD R12, R8, R19, R12 ;  /* 0x00000013080c7224 */ /* 0x008fe200078e020c */
[----:B------:R-:W-:Y:S01]  /*65f0*/  UIMAD UR27, UR27, UR8, UR31 ;  /* 0x000000081b1b72a4 */ /* 0x000fe2000f8e021f */
[----:B------:R-:W-:Y:S01]  /*6600*/  R2UR UR10, R25 ;  /* 0x00000000190a72ca */ /* 0x000fe200000e0000 */
[----:B------:R-:W-:Y:S01]  /*6610*/  UIADD3 UR7, -UR30, URZ, URZ ;  /* 0x0000003f1e077290 */ /* 0x000fe2000fffe13f */
[----:B------:R-:W-:Y:S01]  /*6620*/  IMAD.U32 R11, R12, 0x400, R11 ;  /* 0x000004000c0b7824 */ /* 0x000fe200078e000b */
[----:B------:R-:W-:Y:S01]  /*6630*/  UIMAD UR8, UR18, UR24, UR16 ;  /* 0x00000018120872a4 */ /* 0x000fe2000f8e0210 */
[----:B------:R-:W-:Y:S01]  /*6640*/  VIADD R12, R9, 0x1 ;  /* 0x00000001090c7836 */ /* 0x000fe20000000000 */
[----:B------:R-:W-:Y:S01]  /*6650*/  UIMAD UR7, UR19, UR7, UR17 ;  /* 0x00000007130772a4 */ /* 0x000fe2000f8e0211 */
[----:B------:R-:W-:Y:S01]  /*6660*/  @P3 IMAD.MOV R12, RZ, RZ, R9 ;  /* 0x000000ffff0c3224 */ /* 0x000fe200078e0209 */
[----:B------:R-:W-:Y:S01]  /*6670*/  R2UR UR11, R11 ;  /* 0x000000000b0b72ca */ /* 0x000fe200000e0000 */
[----:B------:R-:W-:Y:S01]  /*6680*/  UIMAD UR28, UR8, UR9, UR28 ;  /* 0x00000009081c72a4 */ /* 0x000fe2000f8e021c */
[----:B------:R-:W-:Y:S01]  /*6690*/  R2UR UR24, R24 ;  /* 0x00000000181872ca */ /* 0x000fe200000e0000 */
[----:B------:R-:W-:Y:S01]  /*66a0*/  UIMAD UR29, UR7, UR6, UR29 ;  /* 0x00000006071d72a4 */ /* 0x000fe2000f8e021d */
[----:B------:R-:W-:Y:S01]  /*66b0*/  R2UR UR18, R20 ;  /* 0x00000000141272ca */ /* 0x000fe200000e0000 */
[----:B------:R-:W-:Y:S01]  /*66c0*/  UIADD3.X UR35, URZ, UR35, URZ, UP2, !UPT ;  /* 0x000000233f237290 */ /* 0x000fe200097fe43f */
[C---:B------:R-:W-:Y:S01]  /*66d0*/  ISETP.NE.AND P4, PT, R12.reuse, R23, PT ;  /* 0x000000170c00720c */ /* 0x040fe20003f85270 */
[----:B------:R-:W-:Y:S01]  /*66e0*/  ULOP3.LUT UR19, UR26, 0x10, UR36, 0xf8, !UPT ;  /* 0x000000101a137892 */ /* 0x000fe2000f8ef824 */
[----:B------:R-:W-:Y:S01]  /*66f0*/  SEL R10, RZ, 0x1, P5 ;  /* 0x00000001ff0a7807 */ /* 0x000fe20002800000 */
[----:B------:R-:W-:Y:S01]  /*6700*/  UIADD3 UR16, UR23, 0x12000, URZ ;  /* 0x0001200017107890 */ /* 0x000fe2000fffe03f */
[----:B------:R-:W-:Y:S01]  /*6710*/  SEL R11, R15, RZ, P3 ;  /* 0x000000ff0f0b7207 */ /* 0x000fe20001800000 */
[----:B------:R-:W-:Y:S01]  /*6720*/  UIADD3 UR8, UR23, 0x13000, URZ ;  /* 0x0001300017087890 */ /* 0x000fe2000fffe03f */
[----:B------:R-:W-:Y:S01]  /*6730*/  LOP3.LUT R5, R5, R10, RZ, 0x3c, !PT ;  /* 0x0000000a05057212 */ /* 0x000fe200078e3cff */
[----:B------:R-:W-:Y:S01]  /*6740*/  UPRMT UR6, UR11, 0x5410, URZ ;  /* 0x000054100b067896 */ /* 0x000fe2000800003f */
[----:B------:R-:W-:Y:S01]  /*6750*/  SEL R10, R13, RZ, P2 ;  /* 0x000000ff0d0a7207 */ /* 0x000fe20001000000 */
[----:B------:R-:W-:Y:S01]  /*6760*/  UMOV UR17, UR25 ;  /* 0x0000001900117c82 */ /* 0x000fe20008000000 */
[----:B------:R-:W-:Y:S01]  /*6770*/  UMOV UR9, UR25 ;  /* 0x0000001900097c82 */ /* 0x000fe20008000000 */
[----:B------:R-:W-:Y:S01]  /*6780*/  UMOV UR11, UR19 ;  /* 0x00000013000b7c82 */ /* 0x000fe20008000000 */
[----:B------:R-:W-:Y:S01]  /*6790*/  SEL R9, R12, RZ, P4 ;  /* 0x000000ff0c097207 */ /* 0x000fe20002000000 */
[----:B------:R-:W-:-:S03]  /*67a0*/  @P4 IMAD.MOV R14, RZ, RZ, R8 ;  /* 0x000000ffff0e4224 */ /* 0x000fc600078e0208 */
[----:B------:R0:W-:Y:S01]  /*67b0*/  UTMALDG.5D.IM2COL [UR24], [UR4], UR6 ;  /* 0x00000018040073b4 */ /* 0x0001e20008060006 */
[----:B------:R-:W-:Y:S01]  /*67c0*/  IMAD.MOV.U32 R8, RZ, RZ, R14 ;  /* 0x000000ffff087224 */ /* 0x000fe200078e000e */
[----:B------:R0:W-:Y:S01]  /*67d0*/  UTMALDG.5D.MULTICAST [UR16], [UR34], UR37, desc[UR32] ;  /* 0x00002010220073b4 */ /* 0x0001e20008021825 */
[----:B------:R0:W-:Y:S02]  /*67e0*/  UTMALDG.5D.MULTICAST [UR8], [UR34], UR37, desc[UR32] ;  /* 0x00002008220073b4 */ /* 0x0001e40008021825 */
[----:B0-----:R-:W-:Y:S05]  /*67f0*/  @P6 BRA `(.L_x_157) ;  /* 0xfffffff800246947 */ /* 0x001fea000383ffff */
.L_x_153:
[----:B------:R-:W-:Y:S01]  /*6800*/  ISETP.GE.U32.AND P2, PT, R6, 0x12, PT ;  /* 0x000000120600780c */ /* 0x000fe20003f46070 */
[----:B------:R-:W-:Y:S05]  /*6810*/  WARPSYNC.ALL ;  /* 0x0000000000007948 */ /* 0x000fea0003800000 */
[----:B------:R-:W-:-:S07]  /*6820*/  ELECT P1, URZ, PT ;  /* 0x00000000003f782f */ /* 0x000fce0003820000 */
[----:B---3-5:R-:W-:-:S05]  /*6830*/  @P2 IMAD.WIDE.U32 R2, R6, 0x38e38e39, RZ ;  /* 0x38e38e3906022825 */ /* 0x028fca00078e00ff */
[----:B--2---:R-:W-:-:S04]  /*6840*/  @P2 SHF.R.U32.HI R0, RZ, 0x2, R3 ;  /* 0x00000002ff002819 */ /* 0x004fc80000011603 */
[----:B------:R-:W-:-:S04]  /*6850*/  @P2 LOP3.LUT R0, R0, 0x1, RZ, 0xc0, !PT ;  /* 0x0000000100002812 */ /* 0x000fc800078ec0ff */
[----:B------:R-:W-:Y:S01]  /*6860*/  @P2 ISETP.NE.U32.AND P0, PT, R0, 0x1, PT ;  /* 0x000000010000280c */ /* 0x000fe20003f05070 */
[----:B------:R-:W-:-:S12]  /*6870*/  @!P1 EXIT ;  /* 0x000000000000994d */ /* 0x000fd80003800000 */
[----:B------:R-:W-:Y:S02]  /*6880*/  LOP3.LUT R4, R4, 0x2, RZ, 0xfc, !PT ;  /* 0x0000000204047812 */ /* 0x000fe400078efcff */
[----:B------:R-:W-:Y:S02]  /*6890*/  @P2 ISETP.NE.U32.AND.EX P0, PT, RZ, RZ, PT, P0 ;  /* 0x000000ffff00220c */ /* 0x000fe40003f05100 */
[----:B------:R-:W-:Y:S01]  /*68a0*/  ISETP.NE.AND P1, PT, R4, 0x3, PT ;  /* 0x000000030400780c */ /* 0x000fe20003f25270 */
[----:B------:R-:W-:Y:S01]  /*68b0*/  IMAD.MOV.U32 R4, RZ, RZ, 0x1 ;  /* 0x00000001ff047424 */ /* 0x000fe200078e00ff */
[----:B------:R-:W-:-:S11]  /*68c0*/  @P2 SEL R4, RZ, 0x1, !P0 ;  /* 0x00000001ff042807 */ /* 0x000fd60004000000 */
[----:B------:R-:W-:Y:S05]  /*68d0*/  @!P1 BRA `(.L_x_158) ;  /* 0x0000000000049947 */ /* 0x000fea0003800000 */
[----:B------:R-:W-:Y:S01]  /*68e0*/  BPT.TRAP 0x1 ;  /* 0x000000040000795c */ /* 0x000fe20000300000 */
.L_x_158:
[----:B------:R-:W0:Y:S01]  /*68f0*/  S2R R5, SR_CgaCtaId ;  /* 0x0000000000057919 */ /* 0x000e220000008800 */
[----:B------:R-:W-:Y:S01]  /*6900*/  IMAD.WIDE.U32 R2, R6, 0x38e38e39, RZ ;  /* 0x38e38e3906027825 */ /* 0x000fe200078e00ff */
[----:B------:R-:W-:-:S04]  /*6910*/  MOV R0, 0x400 ;  /* 0x0000040000007802 */ /* 0x000fc80000000f00 */
[----:B------:R-:W-:-:S05]  /*6920*/  SHF.R.U32.HI R3, RZ, 0x2, R3 ;  /* 0x00000002ff037819 */ /* 0x000fca0000011603 */
[----:B------:R-:W-:Y:S01]  /*6930*/  IMAD R3, R3, -0x12, R6 ;  /* 0xffffffee03037824 */ /* 0x000fe200078e0206 */
[----:B0-----:R-:W-:Y:S02]  /*6940*/  LEA R0, R5, R0, 0x18 ;  /* 0x0000000005007211 */ /* 0x001fe400078ec0ff */
[----:B------:R-:W-:-:S03]  /*6950*/  SHF.L.U32 R5, R4, 0x1f, RZ ;  /* 0x0000001f04057819 */ /* 0x000fc600000006ff */
[----:B------:R-:W-:-:S04]  /*6960*/  VIADD R0, R0, 0x36090 ;  /* 0x0003609000007836 */ /* 0x000fc80000000000 */
[----:B------:R-:W-:-:S07]  /*6970*/  IMAD R2, R3, 0x8, R0 ;  /* 0x0000000803027824 */ /* 0x000fce00078e0200 */
.L_x_159:
[----:B0-----:R0:W1:Y:S02]  /*6980*/  SYNCS.PHASECHK.TRANS64.TRYWAIT P0, [R2+URZ], R5 ;  /* 0x00000005020075a7 */ /* 0x001064000800017f */
[----:B-1----:R-:W-:Y:S05]  /*6990*/  @!P0 NANOSLEEP.SYNCS 0x989680 ;  /* 0x009896800000895d */ /* 0x002fea0003900000 */
[----:B------:R-:W1:Y:S02]  /*69a0*/  @!P0 SYNCS.PHASECHK.TRANS64 P0, [R2+URZ], R5 ;  /* 0x00000005020085a7 */ /* 0x000e64000800007f */
[----:B-1----:R-:W-:Y:S05]  /*69b0*/  @!P0 BRA `(.L_x_159) ;  /* 0xfffffffc00f08947 */ /* 0x002fea000383ffff */
[----:B------:R-:W-:-:S05]  /*69c0*/  VIADD R3, R3, 0x1 ;  /* 0x0000000103037836 */ /* 0x000fca0000000000 */
[----:B------:R-:W-:-:S04]  /*69d0*/  ISETP.NE.AND P0, PT, R3, 0x12, PT ;  /* 0x000000120300780c */ /* 0x000fc80003f05270 */
[----:B0-----:R-:W-:Y:S02]  /*69e0*/  SEL R5, RZ, 0x1, P0 ;  /* 0x00000001ff057807 */ /* 0x001fe40000000000 */
[----:B------:R-:W-:Y:S02]  /*69f0*/  SEL R3, R3, RZ, P0 ;  /* 0x000000ff03037207 */ /* 0x000fe40000000000 */
[----:B------:R-:W-:-:S03]  /*6a00*/  LOP3.LUT R7, R4, R5, RZ, 0x3c, !PT ;  /* 0x0000000504077212 */ /* 0x000fc600078e3cff */
[----:B------:R-:W-:Y:S01]  /*6a10*/  IMAD R2, R3, 0x8, R0 ;  /* 0x0000000803027824 */ /* 0x000fe200078e0200 */
[----:B------:R-:W-:-:S07]  /*6a20*/  SHF.L.U32 R5, R7, 0x1f, RZ ;  /* 0x0000001f07057819 */ /* 0x000fce00000006ff */
.L_x_160:
        /* <DEDUP_REMOVED lines=11> */
.L_x_161:
        /* <DEDUP_REMOVED lines=11> */
.L_x_162:
        /* <DEDUP_REMOVED lines=11> */
.L_x_163:
        /* <DEDUP_REMOVED lines=11> */
.L_x_164:
        /* <DEDUP_REMOVED lines=11> */
.L_x_165:
        /* <DEDUP_REMOVED lines=11> */
.L_x_166:
        /* <DEDUP_REMOVED lines=11> */
.L_x_167:
        /* <DEDUP_REMOVED lines=11> */
.L_x_168:
        /* <DEDUP_REMOVED lines=11> */
.L_x_169:
        /* <DEDUP_REMOVED lines=11> */
.L_x_170:
        /* <DEDUP_REMOVED lines=11> */
.L_x_171:
        /* <DEDUP_REMOVED lines=11> */
.L_x_172:
        /* <DEDUP_REMOVED lines=11> */
.L_x_173:
        /* <DEDUP_REMOVED lines=11> */
.L_x_174:
        /* <DEDUP_REMOVED lines=11> */
.L_x_175:
        /* <DEDUP_REMOVED lines=11> */
.L_x_176:
[----:B0-----:R0:W1:Y:S02]  /*7530*/  SYNCS.PHASECHK.TRANS64.TRYWAIT P0, [R3+URZ], R0 ;  /* 0x00000000030075a7 */ /* 0x001064000800017f */
[----:B-1----:R-:W-:Y:S05]  /*7540*/  @!P0 NANOSLEEP.SYNCS 0x989680 ;  /* 0x009896800000895d */ /* 0x002fea0003900000 */
[----:B------:R-:W1:Y:S02]  /*7550*/  @!P0 SYNCS.PHASECHK.TRANS64 P0, [R3+URZ], R0 ;  /* 0x00000000030085a7 */ /* 0x000e64000800007f */
[----:B-1----:R-:W-:Y:S05]  /*7560*/  @P0 EXIT ;  /* 0x000000000000094d */ /* 0x002fea0003800000 */
[----:B------:R-:W-:Y:S05]  /*7570*/  BRA `(.L_x_176) ;  /* 0xfffffffc00ec7947 */ /* 0x000fea000383ffff */
.L_x_177:
[----:B------:R-:W-:-:S00]  /*7580*/  BRA `(.L_x_177) ;  /* 0xfffffffc00fc7947 */ /* 0x000fc0000383ffff */
[----:B------:R-:W-:-:S00]  /*7590*/  NOP ;  /* 0x0000000000007918 */ /* 0x000fc00000000000 */
        /* <DEDUP_REMOVED lines=14> */
.L_x_178:


//--------------------- .nv.shared._ZN7cutlass13device_kernelINS_4conv6kernel13ConvUniversalINS1_16ConvProblemShapeILNS1_8OperatorE1ELi3EEENS1_10collective14CollectiveConvINS1_46MainloopSm90TmaGmmaWarpSpecializedImplicitGemmILS5_1ELi18ELi3EN4cute5tupleIJNSA_1CILi2EEENSC_ILi1EEESE_EEENS1_36KernelImplicitTmaWarpSpecializedSm90ELi1EEENSB_IJNSC_ILi64EEENSC_ILi128EEENSB_IJNSC_ILi32EEEEEEEEENS_6half_tESN_NSA_8TiledMMAINSA_8MMA_AtomIJNSA_4SM904GMMA26MMA_64x128x16_F32F16F16_SSILNSR_5MajorE0ELST_1ELNSR_7ScaleInE1ELSU_1EEEEEENSA_6LayoutINSB_IJSE_SE_SE_EEENSB_IJNSC_ILi0EEESZ_SZ_EEEEENSB_IJNSA_10UnderscoreES12_S12_EEEEENS7_6detail26Sm90ImplicitGemmTileTraitsINSA_20SM90_TMA_LOAD_IM2COLENSA_14ComposedLayoutINSA_7SwizzleILi2ELi4ELi3EEENSA_18smem_ptr_flag_bitsILi16EEENSX_INSB_IJNSB_IJNSC_ILi8EEES1D_EEENSB_IJSK_SE_EEENSB_IJSE_NSC_ILi18EEEEEEEEENSB_IJNSB_IJSK_NSC_ILi256EEEEEENSB_IJSE_SZ_EEENSB_IJSZ_NSC_ILi2048EEEEEEEEEEEEEvEENS16_INSA_23SM90_TMA_LOAD_MULTICASTENS18_INS19_ILi3ELi4ELi3EEES1C_NSX_INSB_IJNSB_IJSI_SD_EEENSB_IJS1D_NSC_ILi4EEEEEES1H_EEENSB_IJNSB_IJSE_S1M_EEENSB_IJSI_NSC_ILi512EEEEEENSB_IJSZ_NSC_ILi4096EEEEEEEEEEEEEvEEEENS_8epilogue10collective6detail29Sm90TmaWarpSpecializedAdapterINS29_15DefaultEpilogueISN_NSB_IJNSB_IJllllEEESE_SZ_EEES2E_NS28_6thread17LinearCombinationISN_Li1EffLNS2F_9ScaleType4KindE0ELNS_15FloatRoundStyleE2ESN_EENS_4gemm15EpilogueDefaultEEEEEvvEEEEvNT_6ParamsE --------------------------
	.section	.nv.shared._ZN7cutlass13device_kernelINS_4conv6kernel13ConvUniversalINS1_16ConvProblemShapeILNS1_8OperatorE1ELi3EEENS1_10collective14CollectiveConvINS1_46MainloopSm90TmaGmmaWarpSpecializedImplicitGemmILS5_1ELi18ELi3EN4cute5tupleIJNSA_1CILi2EEENSC_ILi1EEESE_EEENS1_36KernelImplicitTmaWarpSpecializedSm90ELi1EEENSB_IJNSC_ILi64EEENSC_ILi128EEENSB_IJNSC_ILi32EEEEEEEEENS_6half_tESN_NSA_8TiledMMAINSA_8MMA_AtomIJNSA_4SM904GMMA26MMA_64x128x16_F32F16F16_SSILNSR_5MajorE0ELST_1ELNSR_7ScaleInE1ELSU_1EEEEEENSA_6LayoutINSB_IJSE_SE_SE_EEENSB_IJNSC_ILi0EEESZ_SZ_EEEEENSB_IJNSA_10UnderscoreES12_S12_EEEEENS7_6detail26Sm90ImplicitGemmTileTraitsINSA_20SM90_TMA_LOAD_IM2COLENSA_14ComposedLayoutINSA_7SwizzleILi2ELi4ELi3EEENSA_18smem_ptr_flag_bitsILi16EEENSX_INSB_IJNSB_IJNSC_ILi8EEES1D_EEENSB_IJSK_SE_EEENSB_IJSE_NSC_ILi18EEEEEEEEENSB_IJNSB_IJSK_NSC_ILi256EEEEEENSB_IJSE_SZ_EEENSB_IJSZ_NSC_ILi2048EEEEEEEEEEEEEvEENS16_INSA_23SM90_TMA_LOAD_MULTICASTENS18_INS19_ILi3ELi4ELi3EEES1C_NSX_INSB_IJNSB_IJSI_SD_EEENSB_IJS1D_NSC_ILi4EEEEEES1H_EEENSB_IJNSB_IJSE_S1M_EEENSB_IJSI_NSC_ILi512EEEEEENSB_IJSZ_NSC_ILi4096EEEEEEEEEEEEEvEEEENS_8epilogue10collective6detail29Sm90TmaWarpSpecializedAdapterINS29_15DefaultEpilogueISN_NSB_IJNSB_IJllllEEESE_SZ_EEES2E_NS28_6thread17LinearCombinationISN_Li1EffLNS2F_9ScaleType4KindE0ELNS_15FloatRoundStyleE2ESN_EENS_4gemm15EpilogueDefaultEEEEEvvEEEEvNT_6ParamsE,"aw",@nobits
	.sectionflags	@""
	.align	16
	.zero		1024


//--------------------- .nv.shared.reserved.0     --------------------------
	.section	.nv.shared.reserved.0,"aw",@nobits
	.weak		__nv_reservedSMEM_offset_0_alias
	.size		__nv_reservedSMEM_offset_0_alias, 0, 0
	.other		__nv_reservedSMEM_offset_0_alias,@"STO_CUDA_RESERVED_SHARED STV_DEFAULT"
__nv_reservedSMEM_offset_0_alias:
	.zero		0


//--------------------- .nv.global                --------------------------
	.section	.nv.global,"aw",@nobits
.nv.global:
	.type		_ZN39_INTERNAL_324a1cc9_4_k_cu_3f7f5693_34634cute1_E,@object
	.size		_ZN39_INTERNAL_324a1cc9_4_k_cu_3f7f5693_34634cute1_E,(_ZN39_INTERNAL_324a1cc9_4_k_cu_3f7f5693_34634cuda3std3__45__cpo6cbeginE - _ZN39_INTERNAL_324a1cc9_4_k_cu_3f7f5693_34634cute1_E)
_ZN39_INTERNAL_324a1cc9_4_k_cu_3f7f5693_34634cute1_E:
	.zero		1
	.type		_ZN39_INTERNAL_324a1cc9_4_k_cu_3f7f5693_34634cuda3std3__45__cpo6cbeginE,@object
	.size		_ZN39_INTERNAL_324a1cc9_4_k_cu_3f7f5693_34634cuda3std3__45__cpo6cbeginE,(_ZN39_INTERNAL_324a1cc9_4_k_cu_3f7f5693_34634cuda3std3__48in_placeE - _ZN39_INTERNAL_324a1cc9_4_k_cu_3f7f5693_34634cuda3std3__45__cpo6cbeginE)
_ZN39_INTERNAL_324a1cc9_4_k_cu_3f7f5693_34634cuda3std3__45__cpo6cbeginE:
	.zero		1
	.type		_ZN39_INTERNAL_324a1cc9_4_k_cu_3f7f5693_34634cuda3std3__48in_placeE,@object
	.size		_ZN39_INTERNAL_324a1cc9_4_k_cu_3f7f5693_34634cuda3std3__48in_placeE,(_ZN39_INTERNAL_324a1cc9_4_k_cu_3f7f5693_34634cuda3std6ranges3__45__cpo9iter_moveE - _ZN39_INTERNAL_324a1cc9_4_k_cu_3f7f5693_34634cuda3std3__48in_placeE)
_ZN39_INTERNAL_324a1cc9_4_k_cu_3f7f5693_34634cuda3std3__48in_placeE:
	.zero		1
	.type		_ZN39_INTERNAL_324a1cc9_4_k_cu_3f7f5693_34634cuda3std6ranges3__45__cpo9iter_moveE,@object
	.size		_ZN39_INTERNAL_324a1cc9_4_k_cu_3f7f5693_34634cuda3std6ranges3__45__cpo9iter_moveE,(_ZN39_INTERNAL_324a1cc9_4_k_cu_3f7f5693_34634cuda3std3__45__cpo5beginE - _ZN39_INTERNAL_324a1cc9_4_k_cu_3f7f5693_34634cuda3std6ranges3__45__cpo9iter_moveE)
_ZN39_INTERNAL_324a1cc9_4_k_cu_3f7f5693_34634cuda3std6ranges3__45__cpo9iter_moveE:
	.zero		1
	.type		_ZN39_INTERNAL_324a1cc9_4_k_cu_3f7f5693_34634cuda3std3__45__cpo5beginE,@object
	.size		_ZN39_INTERNAL_324a1cc9_4_k_cu_3f7f5693_34634cuda3std3__45__cpo5beginE,(_ZN39_INTERNAL_324a1cc9_4_k_cu_3f7f5693_34634cuda3std3__441_GLOBAL__N__324a1cc9_4_k_cu_3f7f5693_34636ignoreE - _ZN39_INTERNAL_324a1cc9_4_k_cu_3f7f5693_34634cuda3std3__45__cpo5beginE)
_ZN39_INTERNAL_324a1cc9_4_k_cu_3f7f5693_34634cuda3std3__45__cpo5beginE:
	.zero		1
	.type		_ZN39_INTERNAL_324a1cc9_4_k_cu_3f7f5693_34634cuda3std3__441_GLOBAL__N__324a1cc9_4_k_cu_3f7f5693_34636ignoreE,@object
	.size		_ZN39_INTERNAL_324a1cc9_4_k_cu_3f7f5693_34634cuda3std3__441_GLOBAL__N__324a1cc9_4_k_cu_3f7f5693_34636ignoreE,(_ZN39_INTERNAL_324a1cc9_4_k_cu_3f7f5693_34634cute7productE - _ZN39_INTERNAL_324a1cc9_4_k_cu_3f7f5693_34634cuda3std3__441_GLOBAL__N__324a1cc9_4_k_cu_3f7f5693_34636ignoreE)
_ZN39_INTERNAL_324a1cc9_4_k_cu_3f7f5693_34634cuda3std3__441_GLOBAL__N__324a1cc9_4_k_cu_3f7f5693_34636ignoreE:
	.zero		1
	.type		_ZN39_INTERNAL_324a1cc9_4_k_cu_3f7f5693_34634cute7productE,@object
	.size		_ZN39_INTERNAL_324a1cc9_4_k_cu_3f7f5693_34634cute7productE,(_ZN39_INTERNAL_324a1cc9_4_k_cu_3f7f5693_34634cuda3std3__45__cpo3endE - _ZN39_INTERNAL_324a1cc9_4_k_cu_3f7f5693_34634cute7productE)
_ZN39_INTERNAL_324a1cc9_4_k_cu_3f7f5693_34634cute7productE:
	.zero		1
	.type		_ZN39_INTERNAL_324a1cc9_4_k_cu_3f7f5693_34634cuda3std3__45__cpo3endE,@object
	.size		_ZN39_INTERNAL_324a1cc9_4_k_cu_3f7f5693_34634cuda3std3__45__cpo3endE,(_ZN39_INTERNAL_324a1cc9_4_k_cu_3f7f5693_34634cuda3std3__419piecewise_constructE - _ZN39_INTERNAL_324a1cc9_4_k_cu_3f7f5693_34634cuda3std3__45__cpo3endE)
_ZN39_INTERNAL_324a1cc9_4_k_cu_3f7f5693_34634cuda3std3__45__cpo3endE:
	.zero		1
	.type		_ZN39_INTERNAL_324a1cc9_4_k_cu_3f7f5693_34634cuda3std3__419piecewise_constructE,@object
	.size		_ZN39_INTERNAL_324a1cc9_4_k_cu_3f7f5693_34634cuda3std3__419piecewise_constructE,(_ZN39_INTERNAL_324a1cc9_4_k_cu_3f7f5693_34634cuda3std3__45__cpo4cendE - _ZN39_INTERNAL_324a1cc9_4_k_cu_3f7f5693_34634cuda3std3__419piecewise_constructE)
_ZN39_INTERNAL_324a1cc9_4_k_cu_3f7f5693_34634cuda3std3__419piecewise_constructE:
	.zero		1
	.type		_ZN39_INTERNAL_324a1cc9_4_k_cu_3f7f5693_34634cuda3std3__45__cpo4cendE,@object
	.size		_ZN39_INTERNAL_324a1cc9_4_k_cu_3f7f5693_34634cuda3std3__45__cpo4cendE,(_ZN39_INTERNAL_324a1cc9_4_k_cu_3f7f5693_34634cuda3std6ranges3__45__cpo4swapE - _ZN39_INTERNAL_324a1cc9_4_k_cu_3f7f5693_34634cuda3std3__45__cpo4cendE)
_ZN39_INTERNAL_324a1cc9_4_k_cu_3f7f5693_34634cuda3std3__45__cpo4cendE:
	.zero		1
	.type		_ZN39_INTERNAL_324a1cc9_4_k_cu_3f7f5693_34634cuda3std6ranges3__45__cpo4swapE,@object
	.size		_ZN39_INTERNAL_324a1cc9_4_k_cu_3f7f5693_34634cuda3std6ranges3__45__cpo4swapE,(.L_7 - _ZN39_INTERNAL_324a1cc9_4_k_cu_3f7f5693_34634cuda3std6ranges3__45__cpo4swapE)
_ZN39_INTERNAL_324a1cc9_4_k_cu_3f7f5693_34634cuda3std6ranges3__45__cpo4swapE:
	.zero		1
.L_7:


//--------------------- .nv.constant0._ZN7cutlass13device_kernelINS_4conv6kernel13ConvUniversalINS1_16ConvProblemShapeILNS1_8OperatorE1ELi3EEENS1_10collective14CollectiveConvINS1_46MainloopSm90TmaGmmaWarpSpecializedImplicitGemmILS5_1ELi18ELi3EN4cute5tupleIJNSA_1CILi2EEENSC_ILi1EEESE_EEENS1_36KernelImplicitTmaWarpSpecializedSm90ELi1EEENSB_IJNSC_ILi64EEENSC_ILi128EEENSB_IJNSC_ILi32EEEEEEEEENS_6half_tESN_NSA_8TiledMMAINSA_8MMA_AtomIJNSA_4SM904GMMA26MMA_64x128x16_F32F16F16_SSILNSR_5MajorE0ELST_1ELNSR_7ScaleInE1ELSU_1EEEEEENSA_6LayoutINSB_IJSE_SE_SE_EEENSB_IJNSC_ILi0EEESZ_SZ_EEEEENSB_IJNSA_10UnderscoreES12_S12_EEEEENS7_6detail26Sm90ImplicitGemmTileTraitsINSA_20SM90_TMA_LOAD_IM2COLENSA_14ComposedLayoutINSA_7SwizzleILi2ELi4ELi3EEENSA_18smem_ptr_flag_bitsILi16EEENSX_INSB_IJNSB_IJNSC_ILi8EEES1D_EEENSB_IJSK_SE_EEENSB_IJSE_NSC_ILi18EEEEEEEEENSB_IJNSB_IJSK_NSC_ILi256EEEEEENSB_IJSE_SZ_EEENSB_IJSZ_NSC_ILi2048EEEEEEEEEEEEEvEENS16_INSA_23SM90_TMA_LOAD_MULTICASTENS18_INS19_ILi3ELi4ELi3EEES1C_NSX_INSB_IJNSB_IJSI_SD_EEENSB_IJS1D_NSC_ILi4EEEEEES1H_EEENSB_IJNSB_IJSE_S1M_EEENSB_IJSI_NSC_ILi512EEEEEENSB_IJSZ_NSC_ILi4096EEEEEEEEEEEEEvEEEENS_8epilogue10collective6detail29Sm90TmaWarpSpecializedAdapterINS29_15DefaultEpilogueISN_NSB_IJNSB_IJllllEEESE_SZ_EEES2E_NS28_6thread17LinearCombinationISN_Li1EffLNS2F_9ScaleType4KindE0ELNS_15FloatRoundStyleE2ESN_EENS_4gemm15EpilogueDefaultEEEEEvvEEEEvNT_6ParamsE --------------------------
	.section	.nv.constant0._ZN7cutlass13device_kernelINS_4conv6kernel13ConvUniversalINS1_16ConvProblemShapeILNS1_8OperatorE1ELi3EEENS1_10collective14CollectiveConvINS1_46MainloopSm90TmaGmmaWarpSpecializedImplicitGemmILS5_1ELi18ELi3EN4cute5tupleIJNSA_1CILi2EEENSC_ILi1EEESE_EEENS1_36KernelImplicitTmaWarpSpecializedSm90ELi1EEENSB_IJNSC_ILi64EEENSC_ILi128EEENSB_IJNSC_ILi32EEEEEEEEENS_6half_tESN_NSA_8TiledMMAINSA_8MMA_AtomIJNSA_4SM904GMMA26MMA_64x128x16_F32F16F16_SSILNSR_5MajorE0ELST_1ELNSR_7ScaleInE1ELSU_1EEEEEENSA_6LayoutINSB_IJSE_SE_SE_EEENSB_IJNSC_ILi0EEESZ_SZ_EEEEENSB_IJNSA_10UnderscoreES12_S12_EEEEENS7_6detail26Sm90ImplicitGemmTileTraitsINSA_20SM90_TMA_LOAD_IM2COLENSA_14ComposedLayoutINSA_7SwizzleILi2ELi4ELi3EEENSA_18smem_ptr_flag_bitsILi16EEENSX_INSB_IJNSB_IJNSC_ILi8EEES1D_EEENSB_IJSK_SE_EEENSB_IJSE_NSC_ILi18EEEEEEEEENSB_IJNSB_IJSK_NSC_ILi256EEEEEENSB_IJSE_SZ_EEENSB_IJSZ_NSC_ILi2048EEEEEEEEEEEEEvEENS16_INSA_23SM90_TMA_LOAD_MULTICASTENS18_INS19_ILi3ELi4ELi3EEES1C_NSX_INSB_IJNSB_IJSI_SD_EEENSB_IJS1D_NSC_ILi4EEEEEES1H_EEENSB_IJNSB_IJSE_S1M_EEENSB_IJSI_NSC_ILi512EEEEEENSB_IJSZ_NSC_ILi4096EEEEEEEEEEEEEvEEEENS_8epilogue10collective6detail29Sm90TmaWarpSpecializedAdapterINS29_15DefaultEpilogueISN_NSB_IJNSB_IJllllEEESE_SZ_EEES2E_NS28_6thread17LinearCombinationISN_Li1EffLNS2F_9ScaleType4KindE0ELNS_15FloatRoundStyleE2ESN_EENS_4gemm15EpilogueDefaultEEEEEvvEEEEvNT_6ParamsE,"a",@progbits
	.sectionflags	@""
	.align	4
.nv.constant0._ZN7cutlass13device_kernelINS_4conv6kernel13ConvUniversalINS1_16ConvProblemShapeILNS1_8OperatorE1ELi3EEENS1_10collective14CollectiveConvINS1_46MainloopSm90TmaGmmaWarpSpecializedImplicitGemmILS5_1ELi18ELi3EN4cute5tupleIJNSA_1CILi2EEENSC_ILi1EEESE_EEENS1_36KernelImplicitTmaWarpSpecializedSm90ELi1EEENSB_IJNSC_ILi64EEENSC_ILi128EEENSB_IJNSC_ILi32EEEEEEEEENS_6half_tESN_NSA_8TiledMMAINSA_8MMA_AtomIJNSA_4SM904GMMA26MMA_64x128x16_F32F16F16_SSILNSR_5MajorE0ELST_1ELNSR_7ScaleInE1ELSU_1EEEEEENSA_6LayoutINSB_IJSE_SE_SE_EEENSB_IJNSC_ILi0EEESZ_SZ_EEEEENSB_IJNSA_10UnderscoreES12_S12_EEEEENS7_6detail26Sm90ImplicitGemmTileTraitsINSA_20SM90_TMA_LOAD_IM2COLENSA_14ComposedLayoutINSA_7SwizzleILi2ELi4ELi3EEENSA_18smem_ptr_flag_bitsILi16EEENSX_INSB_IJNSB_IJNSC_ILi8EEES1D_EEENSB_IJSK_SE_EEENSB_IJSE_NSC_ILi18EEEEEEEEENSB_IJNSB_IJSK_NSC_ILi256EEEEEENSB_IJSE_SZ_EEENSB_IJSZ_NSC_ILi2048EEEEEEEEEEEEEvEENS16_INSA_23SM90_TMA_LOAD_MULTICASTENS18_INS19_ILi3ELi4ELi3EEES1C_NSX_INSB_IJNSB_IJSI_SD_EEENSB_IJS1D_NSC_ILi4EEEEEES1H_EEENSB_IJNSB_IJSE_S1M_EEENSB_IJSI_NSC_ILi512EEEEEENSB_IJSZ_NSC_ILi4096EEEEEEEEEEEEEvEEEENS_8epilogue10collective6detail29Sm90TmaWarpSpecializedAdapterINS29_15DefaultEpilogueISN_NSB_IJNSB_IJllllEEESE_SZ_EEES2E_NS28_6thread17LinearCombinationISN_Li1EffLNS2F_9ScaleType4KindE0ELNS_15FloatRoundStyleE2ESN_EENS_4gemm15EpilogueDefaultEEEEEvvEEEEvNT_6ParamsE:
	.zero		1664


//--------------------- SYMBOLS --------------------------

	.type		.nv.reservedSmem.offset0,@object
	.size		.nv.reservedSmem.offset0,0x4
